	.target	sm_90a

	.elftype	@"ET_EXEC"


//--------------------- .note.nv.tkinfo           --------------------------
	.section	.note.nv.tkinfo,"",@"SHT_NOTE"
	.sectionflags	@"SHF_NOTE_NV_TKINFO"
	.tkinfo
        /*0018*/ 	.word	0x00000002
        /*0030*/ 	.string	""
        /*0030*/ 	.string	"ptxas"
        /*0030*/ 	.string	"Cuda compilation tools, release 13.0, V13.0.88"
        /*0030*/ 	.string	"Build cuda_13.0.r13.0/compiler.36424714_0"
        /*0030*/ 	.string	"-arch sm_90a -m 64 "



//--------------------- .note.nv.cuinfo           --------------------------
	.section	.note.nv.cuinfo,"",@"SHT_NOTE"
	.sectionflags	@"SHF_NOTE_NV_CUINFO"
        /*0018*/ 	.short	0x0002
        /*001a*/ 	.short	0x005a
        /*001c*/ 	.short	0x0082
	.zero		2


//--------------------- .nv.info                  --------------------------
	.section	.nv.info,"",@"SHT_CUDA_INFO"
	.align	4


	//----- nvinfo : EIATTR_REGCOUNT
	.align		4
        /*0000*/ 	.byte	0x04, 0x2f
        /*0002*/ 	.short	(.L_15 - .L_14)
	.align		4
.L_14:
        /*0004*/ 	.word	index@(_ZN7cutlass13device_kernelINS_4gemm6kernel13GemmUniversalIN4cute5tupleIJiiiiEEENS1_10collective13CollectiveMmaINS1_34MainloopSm90TmaGmmaWarpSpecializedILi3ENS5_IJNS4_1CILi2EEENSA_ILi1EEESC_EEENS1_35KernelTmaWarpSpecializedCooperativeEEENS5_IJNSA_ILi128EEESG_SG_EEENS_6half_tENS5_IJlSC_lEEESI_SJ_NS4_8TiledMMAINS4_8MMA_AtomIJNS4_4SM904GMMA26MMA_64x128x16_F32F16F16_SSILNSN_5MajorE0ELSP_0ELNSN_7ScaleInE1ELSQ_1EEEEEENS4_6LayoutISD_NS5_IJSC_NSA_ILi0EEESU_EEEEENS5_IJNS4_10UnderscoreESX_SX_EEEEENS4_13SM90_TMA_LOADENS4_14ComposedLayoutINS4_7SwizzleILi3ELi4ELi3EEENS4_18smem_ptr_flag_bitsILi16EEENST_INS5_IJNSA_ILi8EEENSA_ILi64EEEEEENS5_IJS17_SC_EEEEEEEvNS4_8identityENS4_23SM90_TMA_LOAD_MULTICASTES1B_vS1C_EENS_8epilogue10collective6detail29Sm90TmaWarpSpecializedAdapterINS1G_15DefaultEpilogueISI_SJ_SJ_NS1F_6thread17LinearCombinationISI_Li1EffLNS1K_9ScaleType4KindE0ELNS_15FloatRoundStyleE2ESI_EENS1_15EpilogueDefaultEEEEEvvEEEEvNT_6ParamsE)
        /*0008*/ 	.word	0x000000a8


	//----- nvinfo : EIATTR_FRAME_SIZE
	.align		4
.L_15:
        /*000c*/ 	.byte	0x04, 0x11
        /*000e*/ 	.short	(.L_17 - .L_16)
	.align		4
.L_16:
        /*0010*/ 	.word	index@(_ZN7cutlass13device_kernelINS_4gemm6kernel13GemmUniversalIN4cute5tupleIJiiiiEEENS1_10collective13CollectiveMmaINS1_34MainloopSm90TmaGmmaWarpSpecializedILi3ENS5_IJNS4_1CILi2EEENSA_ILi1EEESC_EEENS1_35KernelTmaWarpSpecializedCooperativeEEENS5_IJNSA_ILi128EEESG_SG_EEENS_6half_tENS5_IJlSC_lEEESI_SJ_NS4_8TiledMMAINS4_8MMA_AtomIJNS4_4SM904GMMA26MMA_64x128x16_F32F16F16_SSILNSN_5MajorE0ELSP_0ELNSN_7ScaleInE1ELSQ_1EEEEEENS4_6LayoutISD_NS5_IJSC_NSA_ILi0EEESU_EEEEENS5_IJNS4_10UnderscoreESX_SX_EEEEENS4_13SM90_TMA_LOADENS4_14ComposedLayoutINS4_7SwizzleILi3ELi4ELi3EEENS4_18smem_ptr_flag_bitsILi16EEENST_INS5_IJNSA_ILi8EEENSA_ILi64EEEEEENS5_IJS17_SC_EEEEEEEvNS4_8identityENS4_23SM90_TMA_LOAD_MULTICASTES1B_vS1C_EENS_8epilogue10collective6detail29Sm90TmaWarpSpecializedAdapterINS1G_15DefaultEpilogueISI_SJ_SJ_NS1F_6thread17LinearCombinationISI_Li1EffLNS1K_9ScaleType4KindE0ELNS_15FloatRoundStyleE2ESI_EENS1_15EpilogueDefaultEEEEEvvEEEEvNT_6ParamsE)
        /*0014*/ 	.word	0x00000000


	//----- nvinfo : EIATTR_MIN_STACK_SIZE
	.align		4
.L_17:
        /*0018*/ 	.byte	0x04, 0x12
        /*001a*/ 	.short	(.L_19 - .L_18)
	.align		4
.L_18:
        /*001c*/ 	.word	index@(_ZN7cutlass13device_kernelINS_4gemm6kernel13GemmUniversalIN4cute5tupleIJiiiiEEENS1_10collective13CollectiveMmaINS1_34MainloopSm90TmaGmmaWarpSpecializedILi3ENS5_IJNS4_1CILi2EEENSA_ILi1EEESC_EEENS1_35KernelTmaWarpSpecializedCooperativeEEENS5_IJNSA_ILi128EEESG_SG_EEENS_6half_tENS5_IJlSC_lEEESI_SJ_NS4_8TiledMMAINS4_8MMA_AtomIJNS4_4SM904GMMA26MMA_64x128x16_F32F16F16_SSILNSN_5MajorE0ELSP_0ELNSN_7ScaleInE1ELSQ_1EEEEEENS4_6LayoutISD_NS5_IJSC_NSA_ILi0EEESU_EEEEENS5_IJNS4_10UnderscoreESX_SX_EEEEENS4_13SM90_TMA_LOADENS4_14ComposedLayoutINS4_7SwizzleILi3ELi4ELi3EEENS4_18smem_ptr_flag_bitsILi16EEENST_INS5_IJNSA_ILi8EEENSA_ILi64EEEEEENS5_IJS17_SC_EEEEEEEvNS4_8identityENS4_23SM90_TMA_LOAD_MULTICASTES1B_vS1C_EENS_8epilogue10collective6detail29Sm90TmaWarpSpecializedAdapterINS1G_15DefaultEpilogueISI_SJ_SJ_NS1F_6thread17LinearCombinationISI_Li1EffLNS1K_9ScaleType4KindE0ELNS_15FloatRoundStyleE2ESI_EENS1_15EpilogueDefaultEEEEEvvEEEEvNT_6ParamsE)
        /*0020*/ 	.word	0x00000000
.L_19:


//--------------------- .nv.compat                --------------------------
	.section	.nv.compat,"",@"SHT_CUDA_COMPAT_INFO"
	.align	4
        /*0000*/ 	.byte	0x02, 0x09, 0x01, 0x00, 0x02, 0x02, 0x04, 0x00, 0x02, 0x05, 0x05, 0x00, 0x03, 0x07, 0x01, 0x01
        /*0010*/ 	.byte	0x02, 0x03, 0x01, 0x00, 0x02, 0x06, 0x01, 0x00, 0x04, 0x0b, 0x08, 0x00, 0x00, 0x00, 0x00, 0x00
        /*0020*/ 	.byte	0x00, 0x00, 0x00, 0x00


//--------------------- .nv.info._ZN7cutlass13device_kernelINS_4gemm6kernel13GemmUniversalIN4cute5tupleIJiiiiEEENS1_10collective13CollectiveMmaINS1_34MainloopSm90TmaGmmaWarpSpecializedILi3ENS5_IJNS4_1CILi2EEENSA_ILi1EEESC_EEENS1_35KernelTmaWarpSpecializedCooperativeEEENS5_IJNSA_ILi128EEESG_SG_EEENS_6half_tENS5_IJlSC_lEEESI_SJ_NS4_8TiledMMAINS4_8MMA_AtomIJNS4_4SM904GMMA26MMA_64x128x16_F32F16F16_SSILNSN_5MajorE0ELSP_0ELNSN_7ScaleInE1ELSQ_1EEEEEENS4_6LayoutISD_NS5_IJSC_NSA_ILi0EEESU_EEEEENS5_IJNS4_10UnderscoreESX_SX_EEEEENS4_13SM90_TMA_LOADENS4_14ComposedLayoutINS4_7SwizzleILi3ELi4ELi3EEENS4_18smem_ptr_flag_bitsILi16EEENST_INS5_IJNSA_ILi8EEENSA_ILi64EEEEEENS5_IJS17_SC_EEEEEEEvNS4_8identityENS4_23SM90_TMA_LOAD_MULTICASTES1B_vS1C_EENS_8epilogue10collective6detail29Sm90TmaWarpSpecializedAdapterINS1G_15DefaultEpilogueISI_SJ_SJ_NS1F_6thread17LinearCombinationISI_Li1EffLNS1K_9ScaleType4KindE0ELNS_15FloatRoundStyleE2ESI_EENS1_15EpilogueDefaultEEEEEvvEEEEvNT_6ParamsE --------------------------
	.section	.nv.info._ZN7cutlass13device_kernelINS_4gemm6kernel13GemmUniversalIN4cute5tupleIJiiiiEEENS1_10collective13CollectiveMmaINS1_34MainloopSm90TmaGmmaWarpSpecializedILi3ENS5_IJNS4_1CILi2EEENSA_ILi1EEESC_EEENS1_35KernelTmaWarpSpecializedCooperativeEEENS5_IJNSA_ILi128EEESG_SG_EEENS_6half_tENS5_IJlSC_lEEESI_SJ_NS4_8TiledMMAINS4_8MMA_AtomIJNS4_4SM904GMMA26MMA_64x128x16_F32F16F16_SSILNSN_5MajorE0ELSP_0ELNSN_7ScaleInE1ELSQ_1EEEEEENS4_6LayoutISD_NS5_IJSC_NSA_ILi0EEESU_EEEEENS5_IJNS4_10UnderscoreESX_SX_EEEEENS4_13SM90_TMA_LOADENS4_14ComposedLayoutINS4_7SwizzleILi3ELi4ELi3EEENS4_18smem_ptr_flag_bitsILi16EEENST_INS5_IJNSA_ILi8EEENSA_ILi64EEEEEENS5_IJS17_SC_EEEEEEEvNS4_8identityENS4_23SM90_TMA_LOAD_MULTICASTES1B_vS1C_EENS_8epilogue10collective6detail29Sm90TmaWarpSpecializedAdapterINS1G_15DefaultEpilogueISI_SJ_SJ_NS1F_6thread17LinearCombinationISI_Li1EffLNS1K_9ScaleType4KindE0ELNS_15FloatRoundStyleE2ESI_EENS1_15EpilogueDefaultEEEEEvvEEEEvNT_6ParamsE,"",@"SHT_CUDA_INFO"
	.sectionflags	@""
	.align	4


	//----- nvinfo : EIATTR_CUDA_API_VERSION
	.align		4
        /*0000*/ 	.byte	0x04, 0x37
        /*0002*/ 	.short	(.L_21 - .L_20)
.L_20:
        /*0004*/ 	.word	0x00000082


	//----- nvinfo : EIATTR_KPARAM_INFO
	.align		4
.L_21:
        /*0008*/ 	.byte	0x04, 0x17
        /*000a*/ 	.short	(.L_23 - .L_22)
.L_22:
        /*000c*/ 	.word	0x00000000
        /*0010*/ 	.short	0x0000
        /*0012*/ 	.short	0x0070
        /*0014*/ 	.byte	0x00, 0xf0, 0x01, 0x10


	//----- nvinfo : EIATTR_SPARSE_MMA_MASK
	.align		4
.L_23:
        /*0018*/ 	.byte	0x03, 0x50
        /*001a*/ 	.short	0x0000


	//----- nvinfo : EIATTR_MAXREG_COUNT
	.align		4
        /*001c*/ 	.byte	0x03, 0x1b
        /*001e*/ 	.short	0x00a8


	//----- nvinfo : EIATTR_NUM_BARRIERS
	.align		4
        /*0020*/ 	.byte	0x02, 0x4c
        /*0022*/ 	.byte	0x01
	.zero		1


	//----- nvinfo : EIATTR_EXTERNS
	.align		4
        /*0024*/ 	.byte	0x04, 0x0f
        /*0026*/ 	.short	(.L_25 - .L_24)


	//   ....[0]....
	.align		4
.L_24:
        /*0028*/ 	.word	index@(__assertfail)


	//----- nvinfo : EIATTR_MERCURY_ISA_VERSION
	.align		4
.L_25:
        /*002c*/ 	.byte	0x03, 0x5f
        /*002e*/ 	.short	0x0101


	//----- nvinfo : EIATTR_INT_WARP_WIDE_INSTR_OFFSETS
	.align		4
        /*0030*/ 	.byte	0x04, 0x31
        /*0032*/ 	.short	(.L_27 - .L_26)


	//   ....[0]....
.L_26:
        /*0034*/ 	.word	0x00000460


	//   ....[1]....
        /*0038*/ 	.word	0x00000490


	//   ....[2]....
        /*003c*/ 	.word	0x00000630


	//   ....[3]....
        /*0040*/ 	.word	0x00002260


	//----- nvinfo : EIATTR_COOP_GROUP_MASK_REGIDS
	.align		4
.L_27:
        /*0044*/ 	.byte	0x04, 0x29
        /*0046*/ 	.short	(.L_29 - .L_28)


	//   ....[0]....
.L_28:
        /*0048*/ 	.word	0xffffffff


	//   ....[1]....
        /*004c*/ 	.word	0xffffffff


	//   ....[2]....
        /*0050*/ 	.word	0xffffffff


	//   ....[3]....
        /*0054*/ 	.word	0xffffffff


	//   ....[4]....
        /*0058*/ 	.word	0xffffffff


	//   ....[5]....
        /*005c*/ 	.word	0xffffffff


	//----- nvinfo : EIATTR_COOP_GROUP_INSTR_OFFSETS
	.align		4
.L_29:
        /*0060*/ 	.byte	0x04, 0x28
        /*0062*/ 	.short	(.L_31 - .L_30)


	//   ....[0]....
.L_30:
        /*0064*/ 	.word	0x00000060


	//   ....[1]....
        /*0068*/ 	.word	0x00000070


	//   ....[2]....
        /*006c*/ 	.word	0x00000130


	//   ....[3]....
        /*0070*/ 	.word	0x000002b0


	//   ....[4]....
        /*0074*/ 	.word	0x000007e0


	//   ....[5]....
        /*0078*/ 	.word	0x00001460


	//----- nvinfo : EIATTR_REG_RECONFIG
	.align		4
.L_31:
        /*007c*/ 	.byte	0x01, 0x54
	.zero		2


	//----- nvinfo : EIATTR_SYSCALL_OFFSETS
	.align		4
        /*0080*/ 	.byte	0x04, 0x46
        /*0082*/ 	.short	(.L_33 - .L_32)


	//   ....[0]....
.L_32:
        /*0084*/ 	.word	0x00001650


	//----- nvinfo : EIATTR_MBARRIER_INSTR_OFFSETS
	.align		4
.L_33:
        /*0088*/ 	.byte	0x04, 0x39
        /*008a*/ 	.short	(.L_35 - .L_34)


	//   ....[0]....
.L_34:
        /*008c*/ 	.word	0x00000230
        /*0090*/ 	.word	0x000000ff
        /*0094*/ 	.word	0x00000000
        /*0098*/ 	.short	0x0100
        /*009a*/ 	.byte	0x08
	.zero		1


	//   ....[1]....
        /*009c*/ 	.word	0x00000240
        /*00a0*/ 	.word	0x000000ff
        /*00a4*/ 	.word	0x00000018
        /*00a8*/ 	.short	0x0100
        /*00aa*/ 	.byte	0x08
	.zero		1


	//   ....[2]....
        /*00ac*/ 	.word	0x00000250
        /*00b0*/ 	.word	0x000000ff
        /*00b4*/ 	.word	0x00000008
        /*00b8*/ 	.short	0x0100
        /*00ba*/ 	.byte	0x08
	.zero		1


	//   ....[3]....
        /*00bc*/ 	.word	0x00000260
        /*00c0*/ 	.word	0x000000ff
        /*00c4*/ 	.word	0x00000020
        /*00c8*/ 	.short	0x0100
        /*00ca*/ 	.byte	0x08
	.zero		1


	//   ....[4]....
        /*00cc*/ 	.word	0x00000270
        /*00d0*/ 	.word	0x000000ff
        /*00d4*/ 	.word	0x00000010
        /*00d8*/ 	.short	0x0100
        /*00da*/ 	.byte	0x08
	.zero		1


	//   ....[5]....
        /*00dc*/ 	.word	0x00000280
        /*00e0*/ 	.word	0x000000ff
        /*00e4*/ 	.word	0x00000028
        /*00e8*/ 	.short	0x0100
        /*00ea*/ 	.byte	0x08
	.zero		1


	//   ....[6]....
        /*00ec*/ 	.word	0x000006c0
        /*00f0*/ 	.word	0x000000ff
        /*00f4*/ 	.word	0x00000040
        /*00f8*/ 	.short	0x0100
        /*00fa*/ 	.byte	0x06
	.zero		1


	//   ....[7]....
        /*00fc*/ 	.word	0x00000760
        /*0100*/ 	.word	0x000000ff
        /*0104*/ 	.word	0x00000048
        /*0108*/ 	.short	0x0100
        /*010a*/ 	.byte	0x06
	.zero		1


	//   ....[8]....
        /*010c*/ 	.word	0x00001710
        /*0110*/ 	.word	0x00000003
        /*0114*/ 	.word	0x00000000
        /*0118*/ 	.short	0x010a
        /*011a*/ 	.byte	0x3f
	.zero		1


	//   ....[9]....
        /*011c*/ 	.word	0x00001770
        /*0120*/ 	.word	0x00000003
        /*0124*/ 	.word	0x00000000
        /*0128*/ 	.short	0x010a
        /*012a*/ 	.byte	0x3f
	.zero		1


	//   ....[10]....
        /*012c*/ 	.word	0x00001cb0
        /*0130*/ 	.word	0x00000005
        /*0134*/ 	.word	0x00000000
        /*0138*/ 	.short	0x010a
        /*013a*/ 	.byte	0x3f
	.zero		1


	//   ....[11]....
        /*013c*/ 	.word	0x00001cf0
        /*0140*/ 	.word	0x00000005
        /*0144*/ 	.word	0x00000000
        /*0148*/ 	.short	0x010a
        /*014a*/ 	.byte	0x3f
	.zero		1


	//   ....[12]....
        /*014c*/ 	.word	0x00002110
        /*0150*/ 	.word	0x00000004
        /*0154*/ 	.word	0x00000000
        /*0158*/ 	.short	0x0101
        /*015a*/ 	.byte	0x3f
	.zero		1


	//   ....[13]....
        /*015c*/ 	.word	0x00002300
        /*0160*/ 	.word	0x00000000
        /*0164*/ 	.word	0x00000000
        /*0168*/ 	.short	0x0101
        /*016a*/ 	.byte	0x3f
	.zero		1


	//   ....[14]....
        /*016c*/ 	.word	0x00007430
        /*0170*/ 	.word	0x00000017
        /*0174*/ 	.word	0x00000018
        /*0178*/ 	.short	0x010a
        /*017a*/ 	.byte	0x3f
	.zero		1


	//   ....[15]....
        /*017c*/ 	.word	0x00007870
        /*0180*/ 	.word	0x00000006
        /*0184*/ 	.word	0x00000048
        /*0188*/ 	.short	0x0101
        /*018a*/ 	.byte	0x3f
	.zero		1


	//   ....[16]....
        /*018c*/ 	.word	0x00007fc0
        /*0190*/ 	.word	0x00000007
        /*0194*/ 	.word	0x00000000
        /*0198*/ 	.short	0x010a
        /*019a*/ 	.byte	0x3f
	.zero		1


	//   ....[17]....
        /*019c*/ 	.word	0x00008040
        /*01a0*/ 	.word	0x00000004
        /*01a4*/ 	.word	0x00000000
        /*01a8*/ 	.short	0x010a
        /*01aa*/ 	.byte	0x3f
	.zero		1


	//   ....[18]....
        /*01ac*/ 	.word	0x000080d0
        /*01b0*/ 	.word	0x00000005
        /*01b4*/ 	.word	0x00000000
        /*01b8*/ 	.short	0x010a
        /*01ba*/ 	.byte	0x3f
	.zero		1


	//   ....[19]....
        /*01bc*/ 	.word	0x00008130
        /*01c0*/ 	.word	0x00000003
        /*01c4*/ 	.word	0x00000000
        /*01c8*/ 	.short	0x010a
        /*01ca*/ 	.byte	0x3f
	.zero		1


	//   ....[20]....
        /*01cc*/ 	.word	0x00008180
        /*01d0*/ 	.word	0x00000005
        /*01d4*/ 	.word	0x00000000
        /*01d8*/ 	.short	0x010a
        /*01da*/ 	.byte	0x3f
	.zero		1


	//   ....[21]....
        /*01dc*/ 	.word	0x00008250
        /*01e0*/ 	.word	0x00000017
        /*01e4*/ 	.word	0x00000018
        /*01e8*/ 	.short	0x010a
        /*01ea*/ 	.byte	0x3f
	.zero		1


	//   ....[22]....
        /*01ec*/ 	.word	0x00008320
        /*01f0*/ 	.word	0x00000007
        /*01f4*/ 	.word	0x00000000
        /*01f8*/ 	.short	0x010a
        /*01fa*/ 	.byte	0x3f
	.zero		1


	//   ....[23]....
        /*01fc*/ 	.word	0x00008370
        /*0200*/ 	.word	0x00000004
        /*0204*/ 	.word	0x00000000
        /*0208*/ 	.short	0x010a
        /*020a*/ 	.byte	0x3f
	.zero		1


	//----- nvinfo : EIATTR_NUM_MBARRIERS
	.align		4
.L_35:
        /*020c*/ 	.byte	0x03, 0x38
        /*020e*/ 	.short	0x0008


	//----- nvinfo : EIATTR_EXIT_INSTR_OFFSETS
	.align		4
        /*0210*/ 	.byte	0x04, 0x1c
        /*0212*/ 	.short	(.L_37 - .L_36)


	//   ....[0]....
.L_36:
        /*0214*/ 	.word	0x000009b0


	//   ....[1]....
        /*0218*/ 	.word	0x000011c0


	//   ....[2]....
        /*021c*/ 	.word	0x00006bb0


	//   ....[3]....
        /*0220*/ 	.word	0x00007110


	//   ....[4]....
        /*0224*/ 	.word	0x00008120


	//----- nvinfo : EIATTR_MAX_THREADS
	.align		4
.L_37:
        /*0228*/ 	.byte	0x04, 0x05
        /*022a*/ 	.short	(.L_39 - .L_38)
.L_38:
        /*022c*/ 	.word	0x00000180
        /*0230*/ 	.word	0x00000001
        /*0234*/ 	.word	0x00000001


	//----- nvinfo : EIATTR_CRS_STACK_SIZE
	.align		4
.L_39:
        /*0238*/ 	.byte	0x04, 0x1e
        /*023a*/ 	.short	(.L_41 - .L_40)
.L_40:
        /*023c*/ 	.word	0x00000000


	//----- nvinfo : EIATTR_CBANK_PARAM_SIZE
	.align		4
.L_41:
        /*0240*/ 	.byte	0x03, 0x19
        /*0242*/ 	.short	0x0470


	//----- nvinfo : EIATTR_PARAM_CBANK
	.align		4
        /*0244*/ 	.byte	0x04, 0x0a
        /*0246*/ 	.short	(.L_43 - .L_42)
	.align		4
.L_42:
        /*0248*/ 	.word	index@(.nv.constant0._ZN7cutlass13device_kernelINS_4gemm6kernel13GemmUniversalIN4cute5tupleIJiiiiEEENS1_10collective13CollectiveMmaINS1_34MainloopSm90TmaGmmaWarpSpecializedILi3ENS5_IJNS4_1CILi2EEENSA_ILi1EEESC_EEENS1_35KernelTmaWarpSpecializedCooperativeEEENS5_IJNSA_ILi128EEESG_SG_EEENS_6half_tENS5_IJlSC_lEEESI_SJ_NS4_8TiledMMAINS4_8MMA_AtomIJNS4_4SM904GMMA26MMA_64x128x16_F32F16F16_SSILNSN_5MajorE0ELSP_0ELNSN_7ScaleInE1ELSQ_1EEEEEENS4_6LayoutISD_NS5_IJSC_NSA_ILi0EEESU_EEEEENS5_IJNS4_10UnderscoreESX_SX_EEEEENS4_13SM90_TMA_LOADENS4_14ComposedLayoutINS4_7SwizzleILi3ELi4ELi3EEENS4_18smem_ptr_flag_bitsILi16EEENST_INS5_IJNSA_ILi8EEENSA_ILi64EEEEEENS5_IJS17_SC_EEEEEEEvNS4_8identityENS4_23SM90_TMA_LOAD_MULTICASTES1B_vS1C_EENS_8epilogue10collective6detail29Sm90TmaWarpSpecializedAdapterINS1G_15DefaultEpilogueISI_SJ_SJ_NS1F_6thread17LinearCombinationISI_Li1EffLNS1K_9ScaleType4KindE0ELNS_15FloatRoundStyleE2ESI_EENS1_15EpilogueDefaultEEEEEvvEEEEvNT_6ParamsE)
        /*024c*/ 	.short	0x0210
        /*024e*/ 	.short	0x0470


	//----- nvinfo : EIATTR_SW_WAR
	.align		4
.L_43:
        /*0250*/ 	.byte	0x04, 0x36
        /*0252*/ 	.short	(.L_45 - .L_44)
.L_44:
        /*0254*/ 	.word	0x00000008
.L_45:


//--------------------- .nv.callgraph             --------------------------
	.section	.nv.callgraph,"",@"SHT_CUDA_CALLGRAPH"
	.align	4
	.sectionentsize	8
	.align		4
        /*0000*/ 	.word	0x00000000
	.align		4
        /*0004*/ 	.word	0xffffffff
	.align		4
        /*0008*/ 	.word	index@(_ZN7cutlass13device_kernelINS_4gemm6kernel13GemmUniversalIN4cute5tupleIJiiiiEEENS1_10collective13CollectiveMmaINS1_34MainloopSm90TmaGmmaWarpSpecializedILi3ENS5_IJNS4_1CILi2EEENSA_ILi1EEESC_EEENS1_35KernelTmaWarpSpecializedCooperativeEEENS5_IJNSA_ILi128EEESG_SG_EEENS_6half_tENS5_IJlSC_lEEESI_SJ_NS4_8TiledMMAINS4_8MMA_AtomIJNS4_4SM904GMMA26MMA_64x128x16_F32F16F16_SSILNSN_5MajorE0ELSP_0ELNSN_7ScaleInE1ELSQ_1EEEEEENS4_6LayoutISD_NS5_IJSC_NSA_ILi0EEESU_EEEEENS5_IJNS4_10UnderscoreESX_SX_EEEEENS4_13SM90_TMA_LOADENS4_14ComposedLayoutINS4_7SwizzleILi3ELi4ELi3EEENS4_18smem_ptr_flag_bitsILi16EEENST_INS5_IJNSA_ILi8EEENSA_ILi64EEEEEENS5_IJS17_SC_EEEEEEEvNS4_8identityENS4_23SM90_TMA_LOAD_MULTICASTES1B_vS1C_EENS_8epilogue10collective6detail29Sm90TmaWarpSpecializedAdapterINS1G_15DefaultEpilogueISI_SJ_SJ_NS1F_6thread17LinearCombinationISI_Li1EffLNS1K_9ScaleType4KindE0ELNS_15FloatRoundStyleE2ESI_EENS1_15EpilogueDefaultEEEEEvvEEEEvNT_6ParamsE)
	.align		4
        /*000c*/ 	.word	index@(__assertfail)
	.align		4
        /*0010*/ 	.word	0x00000000
	.align		4
        /*0014*/ 	.word	0xfffffffe
	.align		4
        /*0018*/ 	.word	0x00000000
	.align		4
        /*001c*/ 	.word	0xfffffffd
	.align		4
        /*0020*/ 	.word	0x00000000
	.align		4
        /*0024*/ 	.word	0xfffffffc


//--------------------- .nv.constant4             --------------------------
	.section	.nv.constant4,"a",@progbits
	.align	8
	.align		8
.nv.constant4:
        /*0000*/ 	.dword	__assertfail
	.align		8
        /*0008*/ 	.dword	__unnamed_1
	.align		8
        /*0010*/ 	.dword	_ZN39_INTERNAL_5e9e9a62_4_k_cu_f97ed774_36404cuda3std3__45__cpo5beginE
	.align		8
        /*0018*/ 	.dword	_ZN39_INTERNAL_5e9e9a62_4_k_cu_f97ed774_36404cuda3std3__45__cpo3endE
	.align		8
        /*0020*/ 	.dword	_ZN39_INTERNAL_5e9e9a62_4_k_cu_f97ed774_36404cuda3std3__45__cpo6cbeginE
	.align		8
        /*0028*/ 	.dword	_ZN39_INTERNAL_5e9e9a62_4_k_cu_f97ed774_36404cuda3std3__45__cpo4cendE
	.align		8
        /*0030*/ 	.dword	_ZN39_INTERNAL_5e9e9a62_4_k_cu_f97ed774_36404cuda3std3__441_GLOBAL__N__5e9e9a62_4_k_cu_f97ed774_36406ignoreE
	.align		8
        /*0038*/ 	.dword	_ZN39_INTERNAL_5e9e9a62_4_k_cu_f97ed774_36404cuda3std3__419piecewise_constructE
	.align		8
        /*0040*/ 	.dword	_ZN39_INTERNAL_5e9e9a62_4_k_cu_f97ed774_36404cuda3std3__48in_placeE
	.align		8
        /*0048*/ 	.dword	_ZN39_INTERNAL_5e9e9a62_4_k_cu_f97ed774_36404cuda3std6ranges3__45__cpo4swapE
	.align		8
        /*0050*/ 	.dword	_ZN39_INTERNAL_5e9e9a62_4_k_cu_f97ed774_36404cuda3std6ranges3__45__cpo9iter_moveE
	.align		8
        /*0058*/ 	.dword	_ZN39_INTERNAL_5e9e9a62_4_k_cu_f97ed774_36404cute7productE
	.align		8
        /*0060*/ 	.dword	_ZN39_INTERNAL_5e9e9a62_4_k_cu_f97ed774_36404cute1_E
	.align		8
        /*0068*/ 	.dword	$str$22
	.align		8
        /*0070*/ 	.dword	$str$23


//--------------------- .text._ZN7cutlass13device_kernelINS_4gemm6kernel13GemmUniversalIN4cute5tupleIJiiiiEEENS1_10collective13CollectiveMmaINS1_34MainloopSm90TmaGmmaWarpSpecializedILi3ENS5_IJNS4_1CILi2EEENSA_ILi1EEESC_EEENS1_35KernelTmaWarpSpecializedCooperativeEEENS5_IJNSA_ILi128EEESG_SG_EEENS_6half_tENS5_IJlSC_lEEESI_SJ_NS4_8TiledMMAINS4_8MMA_AtomIJNS4_4SM904GMMA26MMA_64x128x16_F32F16F16_SSILNSN_5MajorE0ELSP_0ELNSN_7ScaleInE1ELSQ_1EEEEEENS4_6LayoutISD_NS5_IJSC_NSA_ILi0EEESU_EEEEENS5_IJNS4_10UnderscoreESX_SX_EEEEENS4_13SM90_TMA_LOADENS4_14ComposedLayoutINS4_7SwizzleILi3ELi4ELi3EEENS4_18smem_ptr_flag_bitsILi16EEENST_INS5_IJNSA_ILi8EEENSA_ILi64EEEEEENS5_IJS17_SC_EEEEEEEvNS4_8identityENS4_23SM90_TMA_LOAD_MULTICASTES1B_vS1C_EENS_8epilogue10collective6detail29Sm90TmaWarpSpecializedAdapterINS1G_15DefaultEpilogueISI_SJ_SJ_NS1F_6thread17LinearCombinationISI_Li1EffLNS1K_9ScaleType4KindE0ELNS_15FloatRoundStyleE2ESI_EENS1_15EpilogueDefaultEEEEEvvEEEEvNT_6ParamsE --------------------------
	.section	.text._ZN7cutlass13device_kernelINS_4gemm6kernel13GemmUniversalIN4cute5tupleIJiiiiEEENS1_10collective13CollectiveMmaINS1_34MainloopSm90TmaGmmaWarpSpecializedILi3ENS5_IJNS4_1CILi2EEENSA_ILi1EEESC_EEENS1_35KernelTmaWarpSpecializedCooperativeEEENS5_IJNSA_ILi128EEESG_SG_EEENS_6half_tENS5_IJlSC_lEEESI_SJ_NS4_8TiledMMAINS4_8MMA_AtomIJNS4_4SM904GMMA26MMA_64x128x16_F32F16F16_SSILNSN_5MajorE0ELSP_0ELNSN_7ScaleInE1ELSQ_1EEEEEENS4_6LayoutISD_NS5_IJSC_NSA_ILi0EEESU_EEEEENS5_IJNS4_10UnderscoreESX_SX_EEEEENS4_13SM90_TMA_LOADENS4_14ComposedLayoutINS4_7SwizzleILi3ELi4ELi3EEENS4_18smem_ptr_flag_bitsILi16EEENST_INS5_IJNSA_ILi8EEENSA_ILi64EEEEEENS5_IJS17_SC_EEEEEEEvNS4_8identityENS4_23SM90_TMA_LOAD_MULTICASTES1B_vS1C_EENS_8epilogue10collective6detail29Sm90TmaWarpSpecializedAdapterINS1G_15DefaultEpilogueISI_SJ_SJ_NS1F_6thread17LinearCombinationISI_Li1EffLNS1K_9ScaleType4KindE0ELNS_15FloatRoundStyleE2ESI_EENS1_15EpilogueDefaultEEEEEvvEEEEvNT_6ParamsE,"ax",@progbits
	.align	128
.text._ZN7cutlass13device_kernelINS_4gemm6kernel13GemmUniversalIN4cute5tupleIJiiiiEEENS1_10collective13CollectiveMmaINS1_34MainloopSm90TmaGmmaWarpSpecializedILi3ENS5_IJNS4_1CILi2EEENSA_ILi1EEESC_EEENS1_35KernelTmaWarpSpecializedCooperativeEEENS5_IJNSA_ILi128EEESG_SG_EEENS_6half_tENS5_IJlSC_lEEESI_SJ_NS4_8TiledMMAINS4_8MMA_AtomIJNS4_4SM904GMMA26MMA_64x128x16_F32F16F16_SSILNSN_5MajorE0ELSP_0ELNSN_7ScaleInE1ELSQ_1EEEEEENS4_6LayoutISD_NS5_IJSC_NSA_ILi0EEESU_EEEEENS5_IJNS4_10UnderscoreESX_SX_EEEEENS4_13SM90_TMA_LOADENS4_14ComposedLayoutINS4_7SwizzleILi3ELi4ELi3EEENS4_18smem_ptr_flag_bitsILi16EEENST_INS5_IJNSA_ILi8EEENSA_ILi64EEEEEENS5_IJS17_SC_EEEEEEEvNS4_8identityENS4_23SM90_TMA_LOAD_MULTICASTES1B_vS1C_EENS_8epilogue10collective6detail29Sm90TmaWarpSpecializedAdapterINS1G_15DefaultEpilogueISI_SJ_SJ_NS1F_6thread17LinearCombinationISI_Li1EffLNS1K_9ScaleType4KindE0ELNS_15FloatRoundStyleE2ESI_EENS1_15EpilogueDefaultEEEEEvvEEEEvNT_6ParamsE:
        .type           _ZN7cutlass13device_kernelINS_4gemm6kernel13GemmUniversalIN4cute5tupleIJiiiiEEENS1_10collective13CollectiveMmaINS1_34MainloopSm90TmaGmmaWarpSpecializedILi3ENS5_IJNS4_1CILi2EEENSA_ILi1EEESC_EEENS1_35KernelTmaWarpSpecializedCooperativeEEENS5_IJNSA_ILi128EEESG_SG_EEENS_6half_tENS5_IJlSC_lEEESI_SJ_NS4_8TiledMMAINS4_8MMA_AtomIJNS4_4SM904GMMA26MMA_64x128x16_F32F16F16_SSILNSN_5MajorE0ELSP_0ELNSN_7ScaleInE1ELSQ_1EEEEEENS4_6LayoutISD_NS5_IJSC_NSA_ILi0EEESU_EEEEENS5_IJNS4_10UnderscoreESX_SX_EEEEENS4_13SM90_TMA_LOADENS4_14ComposedLayoutINS4_7SwizzleILi3ELi4ELi3EEENS4_18smem_ptr_flag_bitsILi16EEENST_INS5_IJNSA_ILi8EEENSA_ILi64EEEEEENS5_IJS17_SC_EEEEEEEvNS4_8identityENS4_23SM90_TMA_LOAD_MULTICASTES1B_vS1C_EENS_8epilogue10collective6detail29Sm90TmaWarpSpecializedAdapterINS1G_15DefaultEpilogueISI_SJ_SJ_NS1F_6thread17LinearCombinationISI_Li1EffLNS1K_9ScaleType4KindE0ELNS_15FloatRoundStyleE2ESI_EENS1_15EpilogueDefaultEEEEEvvEEEEvNT_6ParamsE,@function
        .size           _ZN7cutlass13device_kernelINS_4gemm6kernel13GemmUniversalIN4cute5tupleIJiiiiEEENS1_10collective13CollectiveMmaINS1_34MainloopSm90TmaGmmaWarpSpecializedILi3ENS5_IJNS4_1CILi2EEENSA_ILi1EEESC_EEENS1_35KernelTmaWarpSpecializedCooperativeEEENS5_IJNSA_ILi128EEESG_SG_EEENS_6half_tENS5_IJlSC_lEEESI_SJ_NS4_8TiledMMAINS4_8MMA_AtomIJNS4_4SM904GMMA26MMA_64x128x16_F32F16F16_SSILNSN_5MajorE0ELSP_0ELNSN_7ScaleInE1ELSQ_1EEEEEENS4_6LayoutISD_NS5_IJSC_NSA_ILi0EEESU_EEEEENS5_IJNS4_10UnderscoreESX_SX_EEEEENS4_13SM90_TMA_LOADENS4_14ComposedLayoutINS4_7SwizzleILi3ELi4ELi3EEENS4_18smem_ptr_flag_bitsILi16EEENST_INS5_IJNSA_ILi8EEENSA_ILi64EEEEEENS5_IJS17_SC_EEEEEEEvNS4_8identityENS4_23SM90_TMA_LOAD_MULTICASTES1B_vS1C_EENS_8epilogue10collective6detail29Sm90TmaWarpSpecializedAdapterINS1G_15DefaultEpilogueISI_SJ_SJ_NS1F_6thread17LinearCombinationISI_Li1EffLNS1K_9ScaleType4KindE0ELNS_15FloatRoundStyleE2ESI_EENS1_15EpilogueDefaultEEEEEvvEEEEvNT_6ParamsE,(.L_x_195 - _ZN7cutlass13device_kernelINS_4gemm6kernel13GemmUniversalIN4cute5tupleIJiiiiEEENS1_10collective13CollectiveMmaINS1_34MainloopSm90TmaGmmaWarpSpecializedILi3ENS5_IJNS4_1CILi2EEENSA_ILi1EEESC_EEENS1_35KernelTmaWarpSpecializedCooperativeEEENS5_IJNSA_ILi128EEESG_SG_EEENS_6half_tENS5_IJlSC_lEEESI_SJ_NS4_8TiledMMAINS4_8MMA_AtomIJNS4_4SM904GMMA26MMA_64x128x16_F32F16F16_SSILNSN_5MajorE0ELSP_0ELNSN_7ScaleInE1ELSQ_1EEEEEENS4_6LayoutISD_NS5_IJSC_NSA_ILi0EEESU_EEEEENS5_IJNS4_10UnderscoreESX_SX_EEEEENS4_13SM90_TMA_LOADENS4_14ComposedLayoutINS4_7SwizzleILi3ELi4ELi3EEENS4_18smem_ptr_flag_bitsILi16EEENST_INS5_IJNSA_ILi8EEENSA_ILi64EEEEEENS5_IJS17_SC_EEEEEEEvNS4_8identityENS4_23SM90_TMA_LOAD_MULTICASTES1B_vS1C_EENS_8epilogue10collective6detail29Sm90TmaWarpSpecializedAdapterINS1G_15DefaultEpilogueISI_SJ_SJ_NS1F_6thread17LinearCombinationISI_Li1EffLNS1K_9ScaleType4KindE0ELNS_15FloatRoundStyleE2ESI_EENS1_15EpilogueDefaultEEEEEvvEEEEvNT_6ParamsE)
        .other          _ZN7cutlass13device_kernelINS_4gemm6kernel13GemmUniversalIN4cute5tupleIJiiiiEEENS1_10collective13CollectiveMmaINS1_34MainloopSm90TmaGmmaWarpSpecializedILi3ENS5_IJNS4_1CILi2EEENSA_ILi1EEESC_EEENS1_35KernelTmaWarpSpecializedCooperativeEEENS5_IJNSA_ILi128EEESG_SG_EEENS_6half_tENS5_IJlSC_lEEESI_SJ_NS4_8TiledMMAINS4_8MMA_AtomIJNS4_4SM904GMMA26MMA_64x128x16_F32F16F16_SSILNSN_5MajorE0ELSP_0ELNSN_7ScaleInE1ELSQ_1EEEEEENS4_6LayoutISD_NS5_IJSC_NSA_ILi0EEESU_EEEEENS5_IJNS4_10UnderscoreESX_SX_EEEEENS4_13SM90_TMA_LOADENS4_14ComposedLayoutINS4_7SwizzleILi3ELi4ELi3EEENS4_18smem_ptr_flag_bitsILi16EEENST_INS5_IJNSA_ILi8EEENSA_ILi64EEEEEENS5_IJS17_SC_EEEEEEEvNS4_8identityENS4_23SM90_TMA_LOAD_MULTICASTES1B_vS1C_EENS_8epilogue10collective6detail29Sm90TmaWarpSpecializedAdapterINS1G_15DefaultEpilogueISI_SJ_SJ_NS1F_6thread17LinearCombinationISI_Li1EffLNS1K_9ScaleType4KindE0ELNS_15FloatRoundStyleE2ESI_EENS1_15EpilogueDefaultEEEEEvvEEEEvNT_6ParamsE,@"STO_CUDA_ENTRY STV_DEFAULT"
_ZN7cutlass13device_kernelINS_4gemm6kernel13GemmUniversalIN4cute5tupleIJiiiiEEENS1_10collective13CollectiveMmaINS1_34MainloopSm90TmaGmmaWarpSpecializedILi3ENS5_IJNS4_1CILi2EEENSA_ILi1EEESC_EEENS1_35KernelTmaWarpSpecializedCooperativeEEENS5_IJNSA_ILi128EEESG_SG_EEENS_6half_tENS5_IJlSC_lEEESI_SJ_NS4_8TiledMMAINS4_8MMA_AtomIJNS4_4SM904GMMA26MMA_64x128x16_F32F16F16_SSILNSN_5MajorE0ELSP_0ELNSN_7ScaleInE1ELSQ_1EEEEEENS4_6LayoutISD_NS5_IJSC_NSA_ILi0EEESU_EEEEENS5_IJNS4_10UnderscoreESX_SX_EEEEENS4_13SM90_TMA_LOADENS4_14ComposedLayoutINS4_7SwizzleILi3ELi4ELi3EEENS4_18smem_ptr_flag_bitsILi16EEENST_INS5_IJNSA_ILi8EEENSA_ILi64EEEEEENS5_IJS17_SC_EEEEEEEvNS4_8identityENS4_23SM90_TMA_LOAD_MULTICASTES1B_vS1C_EENS_8epilogue10collective6detail29Sm90TmaWarpSpecializedAdapterINS1G_15DefaultEpilogueISI_SJ_SJ_NS1F_6thread17LinearCombinationISI_Li1EffLNS1K_9ScaleType4KindE0ELNS_15FloatRoundStyleE2ESI_EENS1_15EpilogueDefaultEEEEEvvEEEEvNT_6ParamsE:
[----:B------:R-:W0:Y:S01]  /*0000*/  LDC R1, c[0x0][0x28] ;  /* 0x00000a00ff017b82 */ /* 0x000e220000000800 */
[----:B------:R-:W1:Y:S01]  /*0010*/  S2R R95, SR_TID.X ;  /* 0x00000000005f7919 */ /* 0x000e620000002100 */
[----:B------:R-:W-:Y:S01]  /*0020*/  ELECT P0, URZ, PT ;  /* 0x00000000003f782f */ /* 0x000fe20003800000 */
[----:B------:R-:W-:Y:S01]  /*0030*/  BSSY B0, `(.L_x_0) ;  /* 0x000000f000007945 */ /* 0x000fe20003800000 */
[--C-:B-1----:R-:W-:Y:S02]  /*0040*/  SHF.R.U32.HI R0, RZ, 0x5, R95.reuse ;  /* 0x00000005ff007819 */ /* 0x102fe4000001165f */
[----:B------:R-:W-:-:S03]  /*0050*/  SHF.R.U32.HI R7, RZ, 0x7, R95 ;  /* 0x00000007ff077819 */ /* 0x000fc6000001165f */
[----:B------:R-:W1:Y:S04]  /*0060*/  SHFL.IDX PT, R3, R0, RZ, 0x1f ;  /* 0x00001fff00037589 */ /* 0x000e6800000e0000 */
[----:B------:R2:W3:Y:S01]  /*0070*/  SHFL.IDX PT, R2, R7, RZ, 0x1f ;  /* 0x00001fff07027589 */ /* 0x0004e200000e0000 */
[----:B-1----:R-:W-:-:S13]  /*0080*/  ISETP.NE.OR P0, PT, R3, RZ, !P0 ;  /* 0x000000ff0300720c */ /* 0x002fda0004705670 */
[----:B0-23--:R-:W-:Y:S05]  /*0090*/  @P0 BRA `(.L_x_1) ;  /* 0x0000000000200947 */ /* 0x00dfea0003800000 */
[----:B------:R-:W-:Y:S02]  /*00a0*/  ULDC.64 UR4, c[0x0][0x198] ;  /* 0x0000660000047ab9 */ /* 0x000fe40000000a00 */
[----:B------:R-:W-:Y:S02]  /*00b0*/  UIADD3 UR6, UP0, UR4, 0xf0, URZ ;  /* 0x000000f004067890 */ /* 0x000fe4000ff1e03f */
[----:B------:R-:W-:Y:S02]  /*00c0*/  UIADD3 UR4, UP1, UR4, 0x1f0, URZ ;  /* 0x000001f004047890 */ /* 0x000fe4000ff3e03f */
[----:B------:R-:W-:Y:S02]  /*00d0*/  UIADD3.X UR7, URZ, UR5, URZ, UP0, !UPT ;  /* 0x000000053f077290 */ /* 0x000fe400087fe43f */
[----:B------:R-:W-:-:S07]  /*00e0*/  UIADD3.X UR5, URZ, UR5, URZ, UP1, !UPT ;  /* 0x000000053f057290 */ /* 0x000fce0008ffe43f */
[----:B------:R0:W-:Y:S02]  /*00f0*/  UTMACCTL.PF [UR6] ;  /* 0x00000000060079b9 */ /* 0x0001e40008040000 */
[----:B------:R0:W-:Y:S02]  /*0100*/  UTMACCTL.PF [UR4] ;  /* 0x00000000040079b9 */ /* 0x0001e40008040000 */
[----:B0-----:R-:W-:Y:S01]  /*0110*/  NOP ;  /* 0x0000000000007918 */ /* 0x001fe20000000000 */
.L_x_1:
[----:B------:R-:W-:Y:S05]  /*0120*/  BSYNC B0 ;  /* 0x0000000000007941 */ /* 0x000fea0003800000 */
.L_x_0:
[----:B------:R-:W0:Y:S02]  /*0130*/  SHFL.IDX PT, R5, R0, RZ, 0x1f ;  /* 0x00001fff00057589 */ /* 0x000e2400000e0000 */
[----:B0-----:R-:W-:-:S13]  /*0140*/  ISETP.NE.AND P0, PT, R5, RZ, PT ;  /* 0x000000ff0500720c */ /* 0x001fda0003f05270 */
[----:B------:R-:W-:Y:S05]  /*0150*/  @P0 BRA `(.L_x_2) ;  /* 0x0000000000500947 */ /* 0x000fea0003800000 */
[----:B------:R-:W0:Y:S01]  /*0160*/  S2UR UR8, SR_CgaCtaId ;  /* 0x00000000000879c3 */ /* 0x000e220000008800 */
[----:B------:R-:W-:Y:S01]  /*0170*/  UMOV UR4, 0x400 ;  /* 0x0000040000047882 */ /* 0x000fe20000000000 */
[----:B------:R-:W-:Y:S01]  /*0180*/  UMOV UR5, 0x1 ;  /* 0x0000000100057882 */ /* 0x000fe20000000000 */
[----:B------:R-:W-:Y:S01]  /*0190*/  UMOV UR6, 0x4 ;  /* 0x0000000400067882 */ /* 0x000fe20000000000 */
[----:B------:R-:W-:Y:S01]  /*01a0*/  ELECT P0, URZ, PT ;  /* 0x00000000003f782f */ /* 0x000fe20003800000 */
[----:B------:R-:W-:-:S04]  /*01b0*/  UIADD3 UR6, -UR6, 0x100000, URZ ;  /* 0x0010000006067890 */ /* 0x000fc8000fffe13f */
[----:B------:R-:W-:Y:S02]  /*01c0*/  USHF.L.U32 UR7, UR6, 0xb, URZ ;  /* 0x0000000b06077899 */ /* 0x000fe4000800063f */
[----:B------:R-:W-:Y:S02]  /*01d0*/  USHF.L.U32 UR6, UR6, 0x1, URZ ;  /* 0x0000000106067899 */ /* 0x000fe4000800063f */
[----:B0-----:R-:W-:Y:S02]  /*01e0*/  ULEA UR8, UR8, UR4, 0x18 ;  /* 0x0000000408087291 */ /* 0x001fe4000f8ec03f */
[----:B------:R-:W-:-:S04]  /*01f0*/  UIADD3 UR4, -UR5, 0x100000, URZ ;  /* 0x0010000005047890 */ /* 0x000fc8000fffe13f */
[----:B------:R-:W-:Y:S02]  /*0200*/  USHF.L.U32 UR5, UR4, 0xb, URZ ;  /* 0x0000000b04057899 */ /* 0x000fe4000800063f */
[----:B------:R-:W-:Y:S01]  /*0210*/  USHF.L.U32 UR4, UR4, 0x1, URZ ;  /* 0x0000000104047899 */ /* 0x000fe2000800063f */
[----:B------:R-:W0:Y:S11]  /*0220*/  FENCE.VIEW.ASYNC.S ;  /* 0x00000000000073c6 */ /* 0x000e360000000000 */
[----:B0-----:R0:W1:Y:S01]  /*0230*/  SYNCS.EXCH.64 URZ, [UR8], UR4 ;  /* 0x00000004083f75b2 */ /* 0x0010620008000100 */
[----:B------:R0:W2:Y:S01]  /*0240*/  SYNCS.EXCH.64 URZ, [UR8+0x18], UR6 ;  /* 0x00001806083f75b2 */ /* 0x0000a20008000100 */
[----:B------:R0:W3:Y:S01]  /*0250*/  SYNCS.EXCH.64 URZ, [UR8+0x8], UR4 ;  /* 0x00000804083f75b2 */ /* 0x0000e20008000100 */
[----:B------:R0:W4:Y:S01]  /*0260*/  SYNCS.EXCH.64 URZ, [UR8+0x20], UR6 ;  /* 0x00002006083f75b2 */ /* 0x0001220008000100 */
[----:B------:R0:W0:Y:S01]  /*0270*/  SYNCS.EXCH.64 URZ, [UR8+0x10], UR4 ;  /* 0x00001004083f75b2 */ /* 0x0000220008000100 */
[----:B------:R0:W0:Y:S01]  /*0280*/  SYNCS.EXCH.64 URZ, [UR8+0x28], UR6 ;  /* 0x00002806083f75b2 */ /* 0x0000220008000100 */
[----:B------:R-:W-:Y:S01]  /*0290*/  NOP ;  /* 0x0000000000007918 */ /* 0x000fe20000000000 */
.L_x_2:
[----:B------:R-:W-:Y:S01]  /*02a0*/  SHF.R.S32.HI R4, RZ, 0x1f, R95 ;  /* 0x0000001fff047819 */ /* 0x000fe2000001145f */
[----:B------:R-:W5:Y:S01]  /*02b0*/  SHFL.IDX PT, R0, R0, RZ, 0x1f ;  /* 0x00001fff00007589 */ /* 0x000f6200000e0000 */
[----:B0-----:R-:W0:Y:S01]  /*02c0*/  S2UR UR8, SR_CTAID.X ;  /* 0x00000000000879c3 */ /* 0x001e220000002500 */
[----:B------:R-:W-:Y:S02]  /*02d0*/  ELECT P0, URZ, PT ;  /* 0x00000000003f782f */ /* 0x000fe40003800000 */
[----:B------:R-:W-:Y:S01]  /*02e0*/  LEA.HI R4, R4, R95, RZ, 0x7 ;  /* 0x0000005f04047211 */ /* 0x000fe200078f38ff */
[----:B------:R-:W-:Y:S01]  /*02f0*/  ULDC UR4, c[0x0][0x150] ;  /* 0x0000540000047ab9 */ /* 0x000fe20000000800 */
[----:B------:R-:W-:Y:S01]  /*0300*/  SHF.R.S32.HI R6, RZ, 0x1f, R5 ;  /* 0x0000001fff067819 */ /* 0x000fe20000011405 */
[----:B------:R-:W-:Y:S01]  /*0310*/  NOP ;  /* 0x0000000000007918 */ /* 0x000fe20000000000 */
[----:B------:R-:W-:Y:S01]  /*0320*/  LOP3.LUT R4, R4, 0xffffff80, RZ, 0xc0, !PT ;  /* 0xffffff8004047812 */ /* 0x000fe200078ec0ff */
[----:B------:R-:W-:Y:S01]  /*0330*/  NOP ;  /* 0x0000000000007918 */ /* 0x000fe20000000000 */
[----:B------:R-:W-:Y:S01]  /*0340*/  LEA.HI R6, R6, R5, RZ, 0x2 ;  /* 0x0000000506067211 */ /* 0x000fe200078f10ff */
[----:B------:R-:W1:Y:S01]  /*0350*/  LDC R11, c[0x0][0x144] ;  /* 0x00005100ff0b7b82 */ /* 0x000e620000000800 */
[----:B------:R-:W-:Y:S01]  /*0360*/  IMAD.MOV.U32 R22, RZ, RZ, 0x1 ;  /* 0x00000001ff167424 */ /* 0x000fe200078e00ff */
[----:B------:R-:W-:Y:S01]  /*0370*/  ISETP.NE.AND P3, PT, R2, RZ, PT ;  /* 0x000000ff0200720c */ /* 0x000fe20003f65270 */
[----:B------:R-:W-:Y:S01]  /*0380*/  IMAD.IADD R8, R95, 0x1, -R4 ;  /* 0x000000015f087824 */ /* 0x000fe200078e0a04 */
[----:B------:R-:W-:Y:S01]  /*0390*/  LOP3.LUT R6, R6, 0x3ffffffc, RZ, 0xc0, !PT ;  /* 0x3ffffffc06067812 */ /* 0x000fe200078ec0ff */
[----:B------:R-:W2:Y:S03]  /*03a0*/  S2R R4, SR_CTAID.Y ;  /* 0x0000000000047919 */ /* 0x000ea60000002600 */
[----:B------:R-:W-:Y:S01]  /*03b0*/  SHF.R.S32.HI R9, RZ, 0x1f, R8 ;  /* 0x0000001fff097819 */ /* 0x000fe20000011408 */
[----:B------:R-:W-:Y:S01]  /*03c0*/  IMAD.IADD R6, R5, 0x1, -R6 ;  /* 0x0000000105067824 */ /* 0x000fe200078e0a06 */
[----:B------:R-:W3:Y:S02]  /*03d0*/  LDC R13, c[0x0][0x140] ;  /* 0x00005000ff0d7b82 */ /* 0x000ee40000000800 */
[----:B------:R-:W-:-:S02]  /*03e0*/  LEA.HI R9, R9, R8, RZ, 0x3 ;  /* 0x0000000809097211 */ /* 0x000fc400078f18ff */
[----:B-----5:R-:W-:Y:S02]  /*03f0*/  ISETP.NE.OR P0, PT, R0, RZ, !P0 ;  /* 0x000000ff0000720c */ /* 0x020fe40004705670 */
[--C-:B------:R-:W-:Y:S02]  /*0400*/  SHF.R.S32.HI R0, RZ, 0x3, R9.reuse ;  /* 0x00000003ff007819 */ /* 0x100fe40000011409 */
[----:B0-----:R-:W-:Y:S02]  /*0410*/  I2FP.F32.U32 R10, UR8 ;  /* 0x00000008000a7c45 */ /* 0x001fe40008201000 */
[----:B------:R-:W-:-:S03]  /*0420*/  SHF.R.S32.HI R9, RZ, 0x1f, R9 ;  /* 0x0000001fff097819 */ /* 0x000fc60000011409 */
[----:B------:R-:W-:Y:S01]  /*0430*/  FMUL R10, R10, UR4 ;  /* 0x000000040a0a7c20 */ /* 0x000fe20008400000 */
[----:B------:R-:W-:Y:S01]  /*0440*/  LEA.HI R9, R9, R0, RZ, 0x2 ;  /* 0x0000000009097211 */ /* 0x000fe200078f10ff */
[----:B------:R-:W-:Y:S02]  /*0450*/  ULDC UR4, c[0x0][0x154] ;  /* 0x0000550000047ab9 */ /* 0x000fe40000000800 */
[----:B------:R-:W-:Y:S01]  /*0460*/  VOTEU.ALL UP0, P0 ;  /* 0x00000000003f7886 */ /* 0x000fe20000000000 */
[----:B------:R-:W-:Y:S01]  /*0470*/  LOP3.LUT R9, R9, 0xfffffffc, RZ, 0xc0, !PT ;  /* 0xfffffffc09097812 */ /* 0x000fe200078ec0ff */
[----:B------:R-:W0:Y:S01]  /*0480*/  F2I.U32.TRUNC.NTZ R10, R10 ;  /* 0x0000000a000a7305 */ /* 0x000e22000020f000 */
[----:B------:R-:W-:Y:S02]  /*0490*/  VOTEU.ALL UP1, P0 ;  /* 0x00000000003f7886 */ /* 0x000fe40000020000 */
[----:B------:R-:W5:Y:S01]  /*04a0*/  @!UP0 S2UR UR7, SR_CgaCtaId ;  /* 0x00000000000789c3 */ /* 0x000f620000008800 */
[----:B------:R-:W-:Y:S01]  /*04b0*/  IMAD.IADD R9, R0, 0x1, -R9 ;  /* 0x0000000100097824 */ /* 0x000fe200078e0a09 */
[----:B------:R-:W-:Y:S01]  /*04c0*/  SHF.R.S32.HI R0, RZ, 0x1f, R3 ;  /* 0x0000001fff007819 */ /* 0x000fe20000011403 */
[----:B------:R-:W-:Y:S01]  /*04d0*/  @!UP0 UMOV UR6, 0x400 ;  /* 0x0000040000068882 */ /* 0x000fe20000000000 */
[----:B---3--:R-:W-:Y:S01]  /*04e0*/  ISETP.EQ.U32.AND P2, PT, R13, 0x1, PT ;  /* 0x000000010d00780c */ /* 0x008fe20003f42070 */
[----:B------:R-:W-:Y:S01]  /*04f0*/  IMAD R19, R6, 0x4, R9 ;  /* 0x0000000406137824 */ /* 0x000fe200078e0209 */
[----:B--2---:R-:W-:-:S02]  /*0500*/  I2FP.F32.U32 R12, R4 ;  /* 0x00000004000c7245 */ /* 0x004fc40000201000 */
[----:B------:R-:W2:Y:S01]  /*0510*/  LDC R9, c[0x0][0x148] ;  /* 0x00005200ff097b82 */ /* 0x000ea20000000800 */
[----:B------:R-:W-:Y:S02]  /*0520*/  LEA.HI R0, R0, R3, RZ, 0x2 ;  /* 0x0000000300007211 */ /* 0x000fe400078f10ff */
[----:B------:R-:W-:Y:S01]  /*0530*/  LEA.HI R6, R19, R19, RZ, 0x1 ;  /* 0x0000001313067211 */ /* 0x000fe200078f08ff */
[----:B0-----:R-:W-:Y:S02]  /*0540*/  IMAD.MOV R14, RZ, RZ, -R10 ;  /* 0x000000ffff0e7224 */ /* 0x001fe400078e0a0a */
[----:B------:R-:W-:Y:S01]  /*0550*/  FMUL R12, R12, UR4 ;  /* 0x000000040c0c7c20 */ /* 0x000fe20008400000 */
[----:B------:R-:W-:Y:S01]  /*0560*/  LOP3.LUT R0, R0, 0xfffffffc, RZ, 0xc0, !PT ;  /* 0xfffffffc00007812 */ /* 0x000fe200078ec0ff */
[----:B------:R-:W-:Y:S01]  /*0570*/  UMOV UR4, 0x20 ;  /* 0x0000002000047882 */ /* 0x000fe20000000000 */
[----:B------:R-:W-:Y:S01]  /*0580*/  LOP3.LUT R10, R6, 0xfffffffe, RZ, 0xc0, !PT ;  /* 0xfffffffe060a7812 */ /* 0x000fe200078ec0ff */
[----:B-1----:R-:W-:Y:S01]  /*0590*/  IMAD R6, R11, R14, UR8 ;  /* 0x000000080b067e24 */ /* 0x002fe2000f8e020e */
[----:B------:R-:W-:-:S04]  /*05a0*/  @!UP0 UIADD3 UR4, -UR4, 0x100000, URZ ;  /* 0x0010000004048890 */ /* 0x000fc8000fffe13f */
[----:B------:R-:W-:Y:S02]  /*05b0*/  @!UP0 USHF.L.U32 UR5, UR4, 0xb, URZ ;  /* 0x0000000b04058899 */ /* 0x000fe4000800063f */
[----:B------:R-:W-:Y:S01]  /*05c0*/  @!UP0 USHF.L.U32 UR4, UR4, 0x1, URZ ;  /* 0x0000000104048899 */ /* 0x000fe2000800063f */
[----:B------:R-:W0:Y:S01]  /*05d0*/  F2I.U32.TRUNC.NTZ R12, R12 ;  /* 0x0000000c000c7305 */ /* 0x000e22000020f000 */
[----:B------:R-:W-:Y:S02]  /*05e0*/  IMAD.IADD R3, R3, 0x1, -R0 ;  /* 0x0000000103037824 */ /* 0x000fe400078e0a00 */
[C---:B------:R-:W-:Y:S02]  /*05f0*/  IMAD.IADD R11, R19.reuse, 0x1, -R10 ;  /* 0x00000001130b7824 */ /* 0x040fe400078e0a0a */
[----:B------:R-:W-:Y:S01]  /*0600*/  IMAD.SHL.U32 R10, R19, 0x4, RZ ;  /* 0x00000004130a7824 */ /* 0x000fe200078e00ff */
[----:B-----5:R-:W-:Y:S01]  /*0610*/  @!UP0 ULEA UR6, UR7, UR6, 0x18 ;  /* 0x0000000607068291 */ /* 0x020fe2000f8ec03f */
[----:B------:R-:W-:Y:S01]  /*0620*/  ISETP.NE.AND P1, PT, R3, 0x3, PT ;  /* 0x000000030300780c */ /* 0x000fe20003f25270 */
[----:B------:R-:W-:Y:S01]  /*0630*/  VOTEU.ALL UP0, P0 ;  /* 0x00000000003f7886 */ /* 0x000fe20000000000 */
[----:B------:R-:W-:-:S02]  /*0640*/  ISETP.NE.AND P4, PT, R11, R6, PT ;  /* 0x000000060b00720c */ /* 0x000fc40003f85270 */
[----:B------:R-:W-:Y:S02]  /*0650*/  LOP3.LUT R19, R19, 0xc, R10, 0x78, !PT ;  /* 0x0000000c13137812 */ /* 0x000fe400078e780a */
[----:B------:R-:W-:Y:S01]  /*0660*/  LOP3.LUT P0, RZ, R8, 0x7, RZ, 0xc0, !PT ;  /* 0x0000000708ff7812 */ /* 0x000fe2000780c0ff */
[C---:B------:R-:W-:Y:S01]  /*0670*/  VIADD R8, R2.reuse, 0xffffffff ;  /* 0xffffffff02087836 */ /* 0x040fe20000000000 */
[----:B------:R-:W-:Y:S01]  /*0680*/  ISETP.EQ.OR P1, PT, R3, RZ, !P1 ;  /* 0x000000ff0300720c */ /* 0x000fe20004f22670 */
[----:B0-----:R-:W-:Y:S01]  /*0690*/  IMAD.MOV R23, RZ, RZ, -R12 ;  /* 0x000000ffff177224 */ /* 0x001fe200078e0a0c */
[----:B------:R-:W-:Y:S01]  /*06a0*/  ISETP.LT.U32.AND P0, PT, R19, 0x2, !P0 ;  /* 0x000000021300780c */ /* 0x000fe20004701070 */
[----:B------:R-:W0:Y:S02]  /*06b0*/  FENCE.VIEW.ASYNC.S ;  /* 0x00000000000073c6 */ /* 0x000e240000000000 */
[----:B0-----:R0:W1:Y:S01]  /*06c0*/  @!UP0 SYNCS.EXCH.64 URZ, [UR6+0x40], UR4 ;  /* 0x00004004063f85b2 */ /* 0x0010620008000100 */
[----:B------:R-:W-:Y:S01]  /*06d0*/  ISETP.EQ.AND P1, PT, R2, RZ, P1 ;  /* 0x000000ff0200720c */ /* 0x000fe20000f22270 */
[----:B--2---:R-:W-:Y:S01]  /*06e0*/  IMAD R11, R9, R23, R4 ;  /* 0x00000017090b7224 */ /* 0x004fe200078e0204 */
[----:B------:R-:W-:-:S02]  /*06f0*/  ISETP.GE.U32.AND P6, PT, R8, 0x2, PT ;  /* 0x000000020800780c */ /* 0x000fc40003fc6070 */
[----:B------:R-:W-:Y:S02]  /*0700*/  @P4 LEA.HI R0, R19, R19, RZ, 0x1 ;  /* 0x0000001313004211 */ /* 0x000fe400078f08ff */
[----:B------:R-:W-:Y:S02]  /*0710*/  SEL R18, RZ, 0x1, !P1 ;  /* 0x00000001ff127807 */ /* 0x000fe40004800000 */
[----:B------:R-:W-:Y:S02]  /*0720*/  @P4 SHF.R.S32.HI R0, RZ, 0x1, R0 ;  /* 0x00000001ff004819 */ /* 0x000fe40000011400 */
[----:B------:R-:W-:Y:S02]  /*0730*/  SEL R18, R18, 0x2, P6 ;  /* 0x0000000212127807 */ /* 0x000fe40003000000 */
[----:B------:R-:W-:Y:S02]  /*0740*/  @P4 ISETP.NE.AND P5, PT, R0, R11, PT ;  /* 0x0000000b0000420c */ /* 0x000fe40003fa5270 */
[----:B------:R-:W-:Y:S01]  /*0750*/  SEL R11, RZ, 0x1, !P0 ;  /* 0x00000001ff0b7807 */ /* 0x000fe20004000000 */
[----:B------:R0:W2:Y:S01]  /*0760*/  @!UP1 SYNCS.EXCH.64 URZ, [UR6+0x48], UR4 ;  /* 0x00004804063f95b2 */ /* 0x0000a20008000100 */
[----:B------:R-:W-:Y:S01]  /*0770*/  @P4 SEL R22, RZ, 0x1, P5 ;  /* 0x00000001ff164807 */ /* 0x000fe20002800000 */
[----:B------:R-:W-:Y:S01]  /*0780*/  NOP ;  /* 0x0000000000007918 */ /* 0x000fe20000000000 */
[----:B------:R-:W-:-:S02]  /*0790*/  LOP3.LUT R0, R95, 0x7f, RZ, 0xc0, !PT ;  /* 0x0000007f5f007812 */ /* 0x000fc400078ec0ff */
[----:B------:R-:W-:Y:S01]  /*07a0*/  LOP3.LUT R22, R22, R11, RZ, 0xc0, !PT ;  /* 0x0000000b16167212 */ /* 0x000fe200078ec0ff */
[----:B01----:R-:W-:Y:S06]  /*07b0*/  @!P2 BRA `(.L_x_3) ;  /* 0x000000000008a947 */ /* 0x003fec0003800000 */
[----:B--2-4-:R-:W-:Y:S01]  /*07c0*/  UCGABAR_ARV ;  /* 0x00000000000079c7 */ /* 0x014fe20008000000 */
[----:B------:R-:W-:Y:S05]  /*07d0*/  BRA `(.L_x_4) ;  /* 0x0000000000047947 */ /* 0x000fea0003800000 */
.L_x_3:
[----:B--2-4-:R-:W-:Y:S01]  /*07e0*/  NOP ;  /* 0x0000000000007918 */ /* 0x014fe20000000000 */
.L_x_4:
[----:B------:R-:W0:Y:S01]  /*07f0*/  LDC R2, c[0x0][0x65c] ;  /* 0x00019700ff027b82 */ /* 0x000e220000000800 */
[----:B------:R-:W-:Y:S02]  /*0800*/  IMAD.U32 R10, RZ, RZ, UR8 ;  /* 0x00000008ff0a7e24 */ /* 0x000fe4000f8e00ff */
[----:B------:R-:W-:Y:S01]  /*0810*/  IMAD.MOV.U32 R11, RZ, RZ, RZ ;  /* 0x000000ffff0b7224 */ /* 0x000fe200078e00ff */
[----:B0-----:R-:W-:-:S04]  /*0820*/  ISETP.NE.AND P1, PT, R2, 0x1, PT ;  /* 0x000000010200780c */ /* 0x001fc80003f25270 */
[----:B------:R-:W-:-:S09]  /*0830*/  P2R R5, PR, RZ, 0x2 ;  /* 0x00000002ff057803 */ /* 0x000fd20000000000 */
[----:B------:R-:W0:Y:S01]  /*0840*/  @P1 LDC R17, c[0x0][0x10] ;  /* 0x00000400ff111b82 */ /* 0x000e220000000800 */
[----:B------:R-:W-:Y:S02]  /*0850*/  @P1 IMAD.MOV.U32 R5, RZ, RZ, RZ ;  /* 0x000000ffff051224 */ /* 0x000fe400078e00ff */
[----:B------:R-:W-:-:S05]  /*0860*/  @P1 IMAD.MOV.U32 R15, RZ, RZ, RZ ;  /* 0x000000ffff0f1224 */ /* 0x000fca00078e00ff */
[----:B------:R-:W1:Y:S01]  /*0870*/  @!P1 LDC R13, c[0x0][0xc] ;  /* 0x00000300ff0d9b82 */ /* 0x000e620000000800 */
[----:B------:R-:W-:Y:S01]  /*0880*/  ULDC UR4, c[0x0][0xc] ;  /* 0x0000030000047ab9 */ /* 0x000fe20000000800 */
[----:B------:R-:W-:Y:S01]  /*0890*/  ULDC UR5, c[0x0][0x10] ;  /* 0x0000040000057ab9 */ /* 0x000fe20000000800 */
[----:B------:R-:W-:Y:S01]  /*08a0*/  ULDC UR6, c[0x0][0x14] ;  /* 0x0000050000067ab9 */ /* 0x000fe20000000800 */
[----:B------:R-:W-:-:S04]  /*08b0*/  UIMAD.WIDE.U32 UR4, UR4, UR5, URZ ;  /* 0x00000005040472a5 */ /* 0x000fc8000f8e003f */
[----:B------:R-:W-:Y:S02]  /*08c0*/  UIMAD.WIDE.U32 UR38, UR4, UR6, URZ ;  /* 0x00000006042672a5 */ /* 0x000fe4000f8e003f */
[----:B------:R-:W-:-:S04]  /*08d0*/  UIMAD UR41, UR5, UR6, URZ ;  /* 0x00000006052972a4 */ /* 0x000fc8000f8e023f */
[----:B------:R-:W-:Y:S01]  /*08e0*/  UIADD3 UR41, UR39, UR41, URZ ;  /* 0x0000002927297290 */ /* 0x000fe2000fffe03f */
[----:B0-----:R-:W-:-:S04]  /*08f0*/  @P1 IMAD.WIDE.U32 R16, R17, UR8, R4 ;  /* 0x0000000811101c25 */ /* 0x001fc8000f8e0004 */
[----:B------:R-:W-:Y:S02]  /*0900*/  @P1 IMAD.IADD R17, R17, 0x1, R15 ;  /* 0x0000000111111824 */ /* 0x000fe400078e020f */
[----:B-1----:R-:W-:-:S04]  /*0910*/  @!P1 IMAD.WIDE.U32 R10, R4, R13, R10 ;  /* 0x0000000d040a9225 */ /* 0x002fc800078e000a */
[----:B------:R-:W-:Y:S02]  /*0920*/  @!P1 IMAD.MOV.U32 R16, RZ, RZ, R10 ;  /* 0x000000ffff109224 */ /* 0x000fe400078e000a */
[----:B------:R-:W-:Y:S01]  /*0930*/  @!P1 IMAD.MOV.U32 R17, RZ, RZ, R11 ;  /* 0x000000ffff119224 */ /* 0x000fe200078e000b */
[----:B------:R-:W-:Y:S06]  /*0940*/  @!P2 BRA `(.L_x_5) ;  /* 0x00000000000ca947 */ /* 0x000fec0003800000 */
[----:B------:R-:W-:Y:S01]  /*0950*/  UCGABAR_WAIT ;  /* 0x0000000000007dc7 */ /* 0x000fe20008000000 */
[----:B------:R-:W-:Y:S01]  /*0960*/  CCTL.IVALL ;  /* 0x00000000ff00798f */ /* 0x000fe20002000000 */
[----:B------:R-:W-:Y:S05]  /*0970*/  BRA `(.L_x_6) ;  /* 0x0000000000047947 */ /* 0x000fea0003800000 */
.L_x_5:
[----:B------:R-:W-:Y:S06]  /*0980*/  BAR.SYNC.DEFER_BLOCKING 0x0 ;  /* 0x0000000000007b1d */ /* 0x000fec0000010000 */
.L_x_6:
[----:B------:R-:W-:Y:S05]  /*0990*/  @!P3 BRA `(.L_x_7) ;  /* 0x000000600088b947 */ /* 0x000fea0003800000 */
[----:B------:R-:W-:-:S13]  /*09a0*/  ISETP.GT.U32.AND P0, PT, R8, 0x1, PT ;  /* 0x000000010800780c */ /* 0x000fda0003f04070 */
[----:B------:R-:W-:Y:S05]  /*09b0*/  @P0 EXIT ;  /* 0x000000000000094d */ /* 0x000fea0003800000 */
[----:B------:R-:W-:Y:S01]  /*09c0*/  ULDC.64 UR4, c[0x0][0x650] ;  /* 0x0001940000047ab9 */ /* 0x000fe20000000a00 */
[----:B------:R-:W-:Y:S01]  /*09d0*/  PRMT R3, RZ, 0x7610, R3 ;  /* 0x00007610ff037816 */ /* 0x000fe20000000003 */
[----:B------:R-:W-:Y:S01]  /*09e0*/  IMAD.MOV.U32 R103, RZ, RZ, -0x1 ;  /* 0xffffffffff677424 */ /* 0x000fe200078e00ff */
[----:B------:R-:W-:Y:S01]  /*09f0*/  ISETP.GE.U32.AND P0, PT, R16, UR4, PT ;  /* 0x0000000410007c0c */ /* 0x000fe2000bf06070 */
[----:B------:R-:W-:Y:S02]  /*0a00*/  IMAD.MOV.U32 R100, RZ, RZ, -0x1 ;  /* 0xffffffffff647424 */ /* 0x000fe400078e00ff */
[----:B------:R-:W-:Y:S01]  /*0a10*/  IMAD.MOV.U32 R101, RZ, RZ, -0x1 ;  /* 0xffffffffff657424 */ /* 0x000fe200078e00ff */
[----:B------:R-:W-:-:S13]  /*0a20*/  ISETP.GE.U32.AND.EX P0, PT, R17, UR5, PT, P0 ;  /* 0x0000000511007c0c */ /* 0x000fda000bf06100 */
[----:B------:R-:W-:Y:S05]  /*0a30*/  @P0 BRA `(.L_x_8) ;  /* 0x0000000400280947 */ /* 0x000fea0003800000 */
[----:B------:R-:W0:Y:S01]  /*0a40*/  LDC.64 R24, c[0x0][0x628] ;  /* 0x00018a00ff187b82 */ /* 0x000e220000000a00 */
[----:B------:R-:W-:Y:S02]  /*0a50*/  IMAD.MOV.U32 R10, RZ, RZ, R16 ;  /* 0x000000ffff0a7224 */ /* 0x000fe400078e0010 */
[----:B------:R-:W-:-:S05]  /*0a60*/  IMAD.MOV.U32 R11, RZ, RZ, R17 ;  /* 0x000000ffff0b7224 */ /* 0x000fca00078e0011 */
[----:B------:R-:W1:Y:S08]  /*0a70*/  LDC R8, c[0x0][0x630] ;  /* 0x00018c00ff087b82 */ /* 0x000e700000000800 */
[----:B------:R-:W2:Y:S01]  /*0a80*/  LDC.64 R26, c[0x0][0x620] ;  /* 0x00018800ff1a7b82 */ /* 0x000ea20000000a00 */
[----:B0-----:R-:W-:-:S04]  /*0a90*/  ISETP.NE.U32.AND P0, PT, R24, RZ, PT ;  /* 0x000000ff1800720c */ /* 0x001fc80003f05070 */
[----:B------:R-:W-:-:S13]  /*0aa0*/  ISETP.NE.AND.EX P0, PT, R25, RZ, PT, P0 ;  /* 0x000000ff1900720c */ /* 0x000fda0003f05300 */
[----:B-12---:R-:W-:Y:S05]  /*0ab0*/  @!P0 BRA `(.L_x_9) ;  /* 0x0000000000288947 */ /* 0x006fea0003800000 */
[----:B------:R-:W0:Y:S02]  /*0ac0*/  LDC R3, c[0x0][0x634] ;  /* 0x00018d00ff037b82 */ /* 0x000e240000000800 */
[----:B0-----:R-:W-:-:S05]  /*0ad0*/  IADD3 R3, P0, R16, R3, RZ ;  /* 0x0000000310037210 */ /* 0x001fca0007f1e0ff */
[----:B------:R-:W-:-:S04]  /*0ae0*/  IMAD.X R21, RZ, RZ, R17, P0 ;  /* 0x000000ffff157224 */ /* 0x000fc800000e0611 */
[----:B------:R-:W-:-:S04]  /*0af0*/  IMAD.WIDE.U32 R10, R21, R24, RZ ;  /* 0x00000018150a7225 */ /* 0x000fc800078e00ff */
[----:B------:R-:W-:-:S04]  /*0b00*/  IMAD.WIDE.U32 R12, P0, R3, R25, R10 ;  /* 0x00000019030c7225 */ /* 0x000fc8000780000a */
[----:B------:R-:W-:-:S04]  /*0b10*/  IMAD.WIDE.U32 R10, R3, R24, RZ ;  /* 0x00000018030a7225 */ /* 0x000fc800078e00ff */
[----:B------:R-:W-:Y:S01]  /*0b20*/  IMAD.X R15, RZ, RZ, RZ, P0 ;  /* 0x000000ffff0f7224 */ /* 0x000fe200000e06ff */
[----:B------:R-:W-:Y:S01]  /*0b30*/  IADD3 RZ, P0, R11, R12, RZ ;  /* 0x0000000c0bff7210 */ /* 0x000fe20007f1e0ff */
[----:B------:R-:W-:-:S04]  /*0b40*/  IMAD.MOV.U32 R14, RZ, RZ, R13 ;  /* 0x000000ffff0e7224 */ /* 0x000fc800078e000d */
[----:B------:R-:W-:-:S08]  /*0b50*/  IMAD.WIDE.U32.X R10, R21, R25, R14, P0 ;  /* 0x00000019150a7225 */ /* 0x000fd000000e040e */
.L_x_9:
[----:B------:R-:W0:Y:S01]  /*0b60*/  LDC.64 R30, c[0x0][0x640] ;  /* 0x00019000ff1e7b82 */ /* 0x000e220000000a00 */
[-CC-:B------:R-:W-:Y:S01]  /*0b70*/  SHF.R.U64 R101, R10, R8.reuse, R11.reuse ;  /* 0x000000080a657219 */ /* 0x180fe2000000120b */
[----:B------:R-:W-:Y:S01]  /*0b80*/  IMAD R29, R9, R23, R4 ;  /* 0x00000017091d7224 */ /* 0x000fe200078e0204 */
[----:B------:R-:W-:Y:S01]  /*0b90*/  SHF.R.U32.HI R3, RZ, R8, R11 ;  /* 0x00000008ff037219 */ /* 0x000fe2000001160b */
[----:B------:R-:W-:Y:S01]  /*0ba0*/  IMAD.MOV.U32 R23, RZ, RZ, 0x1 ;  /* 0x00000001ff177424 */ /* 0x000fe200078e00ff */
[----:B------:R-:W-:-:S03]  /*0bb0*/  IADD3 R5, P0, RZ, -R101, RZ ;  /* 0x80000065ff057210 */ /* 0x000fc60007f1e0ff */
[----:B------:R-:W1:Y:S02]  /*0bc0*/  LDC R12, c[0x0][0x618] ;  /* 0x00018600ff0c7b82 */ /* 0x000e640000000800 */
[----:B------:R-:W-:Y:S02]  /*0bd0*/  IMAD.X R3, RZ, RZ, ~R3, P0 ;  /* 0x000000ffff037224 */ /* 0x000fe400000e0e03 */
[----:B------:R-:W-:-:S04]  /*0be0*/  IMAD.WIDE.U32 R10, R5, R26, R16 ;  /* 0x0000001a050a7225 */ /* 0x000fc800078e0010 */
[----:B------:R-:W2:Y:S01]  /*0bf0*/  LDC R20, c[0x0][0x608] ;  /* 0x00018200ff147b82 */ /* 0x000ea20000000800 */
[----:B------:R-:W-:Y:S02]  /*0c00*/  IMAD R8, R3, R26, RZ ;  /* 0x0000001a03087224 */ /* 0x000fe400078e02ff */
[----:B------:R-:W-:Y:S02]  /*0c10*/  IMAD.MOV.U32 R3, RZ, RZ, -0x1 ;  /* 0xffffffffff037424 */ /* 0x000fe400078e00ff */
[----:B------:R-:W-:-:S03]  /*0c20*/  IMAD R5, R5, R27, R8 ;  /* 0x0000001b05057224 */ /* 0x000fc600078e0208 */
[----:B------:R-:W3:Y:S01]  /*0c30*/  LDC R28, c[0x0][0x658] ;  /* 0x00019600ff1c7b82 */ /* 0x000ee20000000800 */
[----:B------:R-:W-:Y:S01]  /*0c40*/  IMAD.IADD R5, R11, 0x1, R5 ;  /* 0x000000010b057824 */ /* 0x000fe200078e0205 */
[----:B0-----:R-:W-:-:S04]  /*0c50*/  ISETP.NE.U32.AND P0, PT, R30, RZ, PT ;  /* 0x000000ff1e00720c */ /* 0x001fc80003f05070 */
[----:B------:R-:W-:Y:S02]  /*0c60*/  ISETP.NE.AND.EX P0, PT, R31, RZ, PT, P0 ;  /* 0x000000ff1f00720c */ /* 0x000fe40003f05300 */
[----:B------:R-:W0:Y:S01]  /*0c70*/  LDC R24, c[0x0][0x600] ;  /* 0x00018000ff187b82 */ /* 0x000e220000000800 */
[-CC-:B-1----:R-:W-:Y:S02]  /*0c80*/  SHF.R.U64 R14, R10, R12.reuse, R5.reuse ;  /* 0x0000000c0a0e7219 */ /* 0x182fe40000001205 */
[----:B------:R-:W-:-:S05]  /*0c90*/  SHF.R.U32.HI R5, RZ, R12, R5 ;  /* 0x0000000cff057219 */ /* 0x000fca0000011605 */
[----:B------:R-:W1:Y:S01]  /*0ca0*/  LDC R15, c[0x0][0x648] ;  /* 0x00019200ff0f7b82 */ /* 0x000e620000000800 */
[-CC-:B--2---:R-:W-:Y:S02]  /*0cb0*/  SHF.R.U64 R27, R14, R20.reuse, R5.reuse ;  /* 0x000000140e1b7219 */ /* 0x184fe40000001205 */
[----:B------:R-:W-:-:S05]  /*0cc0*/  SHF.R.U32.HI R5, RZ, R20, R5 ;  /* 0x00000014ff057219 */ /* 0x000fca0000011605 */
[----:B------:R-:W2:Y:S01]  /*0cd0*/  LDC R21, c[0x0][0x638] ;  /* 0x00018e00ff157b82 */ /* 0x000ea20000000800 */
[-CC-:B---3--:R-:W-:Y:S02]  /*0ce0*/  SHF.R.U64 R20, R27, R28.reuse, R5.reuse ;  /* 0x0000001c1b147219 */ /* 0x188fe40000001205 */
[-C--:B------:R-:W-:Y:S02]  /*0cf0*/  SHF.L.U32 R3, R3, R28.reuse, RZ ;  /* 0x0000001c03037219 */ /* 0x080fe400000006ff */
[----:B------:R-:W-:Y:S01]  /*0d00*/  SHF.R.U32.HI R5, RZ, R28, R5 ;  /* 0x0000001cff057219 */ /* 0x000fe20000011605 */
[----:B------:R-:W-:Y:S01]  /*0d10*/  IMAD.MOV.U32 R4, RZ, RZ, R20 ;  /* 0x000000ffff047224 */ /* 0x000fe200078e0014 */
[----:B------:R-:W-:Y:S01]  /*0d20*/  LOP3.LUT R12, RZ, R3, RZ, 0x33, !PT ;  /* 0x00000003ff0c7212 */ /* 0x000fe200078e33ff */
[----:B------:R-:W3:Y:S01]  /*0d30*/  LDC R25, c[0x0][0x610] ;  /* 0x00018400ff197b82 */ /* 0x000ee20000000800 */
[----:B------:R-:W-:Y:S05]  /*0d40*/  @!P0 BRA `(.L_x_10) ;  /* 0x0000000000288947 */ /* 0x000fea0003800000 */
[----:B------:R-:W4:Y:S02]  /*0d50*/  LDC R3, c[0x0][0x64c] ;  /* 0x00019300ff037b82 */ /* 0x000f240000000800 */
[----:B----4-:R-:W-:-:S05]  /*0d60*/  IADD3 R3, P0, R20, R3, RZ ;  /* 0x0000000314037210 */ /* 0x010fca0007f1e0ff */
        /* <DEDUP_REMOVED lines=8> */
.L_x_10:
[----:B-1----:R-:W-:Y:S01]  /*0df0*/  SHF.R.U64 R4, R4, R15, R5 ;  /* 0x0000000f04047219 */ /* 0x002fe20000001205 */
[----:B0-----:R-:W-:Y:S01]  /*0e00*/  VIADD R5, R24, 0xffffffff ;  /* 0xffffffff18057836 */ /* 0x001fe20000000000 */
[----:B------:R-:W-:Y:S02]  /*0e10*/  SHF.L.U32 R3, R23, R28, RZ ;  /* 0x0000001c17037219 */ /* 0x000fe400000006ff */
[----:B------:R-:W-:Y:S01]  /*0e20*/  LOP3.LUT R12, R27, R12, RZ, 0xc0, !PT ;  /* 0x0000000c1b0c7212 */ /* 0x000fe200078ec0ff */
[----:B------:R-:W-:Y:S01]  /*0e30*/  IMAD.MOV R8, RZ, RZ, -R4 ;  /* 0x000000ffff087224 */ /* 0x000fe200078e0a04 */
[----:B------:R-:W-:Y:S02]  /*0e40*/  SEL R6, R6, R29, !P1 ;  /* 0x0000001d06067207 */ /* 0x000fe40004800000 */
[----:B------:R-:W-:Y:S01]  /*0e50*/  LOP3.LUT R5, R14, R5, RZ, 0xc0, !PT ;  /* 0x000000050e057212 */ /* 0x000fe200078ec0ff */
[----:B------:R-:W-:Y:S02]  /*0e60*/  IMAD R9, R3, R4, R12 ;  /* 0x0000000403097224 */ /* 0x000fe400078e020c */
[----:B--2---:R-:W-:-:S02]  /*0e70*/  IMAD R3, R8, R21, R20 ;  /* 0x0000001508037224 */ /* 0x004fc400078e0214 */
[----:B---3--:R-:W-:Y:S02]  /*0e80*/  IMAD R6, R9, R25, R6 ;  /* 0x0000001909067224 */ /* 0x008fe400078e0206 */
[----:B------:R-:W-:Y:S02]  /*0e90*/  IMAD R103, R3, R24, R5 ;  /* 0x0000001803677224 */ /* 0x000fe400078e0205 */
[----:B------:R-:W-:-:S03]  /*0ea0*/  IMAD.MOV.U32 R4, RZ, RZ, 0x1 ;  /* 0x00000001ff047424 */ /* 0x000fc600078e00ff */
[----:B------:R-:W-:Y:S02]  /*0eb0*/  SEL R100, R103, R6, !P1 ;  /* 0x0000000667647207 */ /* 0x000fe40004800000 */
[----:B------:R-:W-:Y:S02]  /*0ec0*/  PRMT R3, R4, 0x7610, R3 ;  /* 0x0000761004037816 */ /* 0x000fe40000000003 */
[----:B------:R-:W-:-:S07]  /*0ed0*/  SEL R103, R6, R103, !P1 ;  /* 0x0000006706677207 */ /* 0x000fce0004800000 */
.L_x_8:
[----:B------:R-:W-:-:S08]  /*0ee0*/  NOP ;  /* 0x0000000000007918 */ /* 0x000fd00000000000 */
[----:B------:R-:W0:Y:S02]  /*0ef0*/  USETMAXREG.TRY_ALLOC.CTAPOOL UP0, 0xe8 ;  /* 0x000000e8000079c8 */ /* 0x000e240008000600 */
[----:B0-----:R-:W-:-:S13]  /*0f00*/  PLOP3.LUT P0, PT, PT, PT, UP0, 0x80, 0x0 ;  /* 0x000000000000781c */ /* 0x001fda0003f0f008 */
[----:B------:R-:W-:Y:S05]  /*0f10*/  @!P0 BRA `(.L_x_8) ;  /* 0xfffffffc00f08947 */ /* 0x000fea000383ffff */
[----:B------:R-:W-:Y:S01]  /*0f20*/  ULDC.64 UR4, c[0x0][0x598] ;  /* 0x0001660000047ab9 */ /* 0x000fe20000000a00 */
[----:B------:R-:W-:Y:S01]  /*0f30*/  ULDC.64 UR36, c[0x0][0x208] ;  /* 0x0000820000247ab9 */ /* 0x000fe20000000a00 */
[----:B------:R-:W-:-:S04]  /*0f40*/  ISETP.NE.U32.AND P0, PT, RZ, UR4, PT ;  /* 0x00000004ff007c0c */ /* 0x000fc8000bf05070 */
[----:B------:R-:W-:-:S13]  /*0f50*/  ISETP.NE.AND.EX P0, PT, RZ, UR5, PT, P0 ;  /* 0x00000005ff007c0c */ /* 0x000fda000bf05300 */
[----:B------:R-:W-:Y:S05]  /*0f60*/  @!P0 BRA `(.L_x_11) ;  /* 0x00000000001c8947 */ /* 0x000fea0003800000 */
[----:B------:R-:W0:Y:S02]  /*0f70*/  LDC.64 R4, c[0x0][0x598] ;  /* 0x00016600ff047b82 */ /* 0x000e240000000a00 */
[----:B0-----:R-:W2:Y:S02]  /*0f80*/  LDG.E.64 R4, desc[UR36][R4.64] ;  /* 0x0000002404047981 */ /* 0x001ea4000c1e1b00 */
[----:B--2---:R-:W-:-:S04]  /*0f90*/  ISETP.NE.U32.AND P0, PT, R4, RZ, PT ;  /* 0x000000ff0400720c */ /* 0x004fc80003f05070 */
[----:B------:R-:W-:-:S13]  /*0fa0*/  ISETP.NE.AND.EX P0, PT, R5, RZ, PT, P0 ;  /* 0x000000ff0500720c */ /* 0x000fda0003f05300 */
[----:B------:R-:W-:Y:S05]  /*0fb0*/  @!P0 BRA `(.L_x_11) ;  /* 0x0000000000088947 */ /* 0x000fea0003800000 */
[----:B------:R0:W5:Y:S01]  /*0fc0*/  LD.E R23, desc[UR36][R4.64] ;  /* 0x0000002404177980 */ /* 0x000162000c101900 */
[----:B------:R-:W-:Y:S05]  /*0fd0*/  BRA `(.L_x_12) ;  /* 0x0000000000247947 */ /* 0x000fea0003800000 */
.L_x_11:
[----:B------:R-:W-:Y:S02]  /*0fe0*/  ULDC.64 UR4, c[0x0][0x588] ;  /* 0x0001620000047ab9 */ /* 0x000fe40000000a00 */
[----:B------:R-:W-:-:S04]  /*0ff0*/  ISETP.NE.U32.AND P0, PT, RZ, UR4, PT ;  /* 0x00000004ff007c0c */ /* 0x000fc8000bf05070 */
[----:B------:R-:W-:-:S13]  /*1000*/  ISETP.NE.AND.EX P0, PT, RZ, UR5, PT, P0 ;  /* 0x00000005ff007c0c */ /* 0x000fda000bf05300 */
[----:B------:R-:W-:Y:S05]  /*1010*/  @!P0 BRA `(.L_x_13) ;  /* 0x00000000000c8947 */ /* 0x000fea0003800000 */
[----:B------:R-:W0:Y:S02]  /*1020*/  LDC.64 R4, c[0x0][0x588] ;  /* 0x00016200ff047b82 */ /* 0x000e240000000a00 */
[----:B0-----:R1:W5:Y:S01]  /*1030*/  LDG.E R23, desc[UR36][R4.64] ;  /* 0x0000002404177981 */ /* 0x001362000c1e1900 */
[----:B------:R-:W-:Y:S05]  /*1040*/  BRA `(.L_x_12) ;  /* 0x0000000000087947 */ /* 0x000fea0003800000 */
.L_x_13:
[----:B------:R-:W-:Y:S02]  /*1050*/  ULDC UR4, c[0x0][0x580] ;  /* 0x0001600000047ab9 */ /* 0x000fe40000000800 */
[----:B------:R-:W-:-:S07]  /*1060*/  IMAD.U32 R23, RZ, RZ, UR4 ;  /* 0x00000004ff177e24 */ /* 0x000fce000f8e00ff */
.L_x_12:
[----:B------:R-:W-:Y:S02]  /*1070*/  ULDC.64 UR4, c[0x0][0x5a0] ;  /* 0x0001680000047ab9 */ /* 0x000fe40000000a00 */
[----:B------:R-:W-:-:S04]  /*1080*/  ISETP.NE.U32.AND P0, PT, RZ, UR4, PT ;  /* 0x00000004ff007c0c */ /* 0x000fc8000bf05070 */
[----:B------:R-:W-:-:S13]  /*1090*/  ISETP.NE.AND.EX P0, PT, RZ, UR5, PT, P0 ;  /* 0x00000005ff007c0c */ /* 0x000fda000bf05300 */
[----:B------:R-:W-:Y:S05]  /*10a0*/  @!P0 BRA `(.L_x_14) ;  /* 0x00000000001c8947 */ /* 0x000fea0003800000 */
[----:B01----:R-:W0:Y:S02]  /*10b0*/  LDC.64 R4, c[0x0][0x5a0] ;  /* 0x00016800ff047b82 */ /* 0x003e240000000a00 */
[----:B0-----:R-:W2:Y:S02]  /*10c0*/  LDG.E.64 R4, desc[UR36][R4.64] ;  /* 0x0000002404047981 */ /* 0x001ea4000c1e1b00 */
[----:B--2---:R-:W-:-:S04]  /*10d0*/  ISETP.NE.U32.AND P0, PT, R4, RZ, PT ;  /* 0x000000ff0400720c */ /* 0x004fc80003f05070 */
[----:B------:R-:W-:-:S13]  /*10e0*/  ISETP.NE.AND.EX P0, PT, R5, RZ, PT, P0 ;  /* 0x000000ff0500720c */ /* 0x000fda0003f05300 */
[----:B------:R-:W-:Y:S05]  /*10f0*/  @!P0 BRA `(.L_x_14) ;  /* 0x0000000000088947 */ /* 0x000fea0003800000 */
[----:B------:R0:W5:Y:S01]  /*1100*/  LD.E R90, desc[UR36][R4.64] ;  /* 0x00000024045a7980 */ /* 0x000162000c101900 */
[----:B------:R-:W-:Y:S05]  /*1110*/  BRA `(.L_x_15) ;  /* 0x0000000000247947 */ /* 0x000fea0003800000 */
.L_x_14:
[----:B------:R-:W-:Y:S02]  /*1120*/  ULDC.64 UR4, c[0x0][0x590] ;  /* 0x0001640000047ab9 */ /* 0x000fe40000000a00 */
[----:B------:R-:W-:-:S04]  /*1130*/  ISETP.NE.U32.AND P0, PT, RZ, UR4, PT ;  /* 0x00000004ff007c0c */ /* 0x000fc8000bf05070 */
[----:B------:R-:W-:-:S13]  /*1140*/  ISETP.NE.AND.EX P0, PT, RZ, UR5, PT, P0 ;  /* 0x00000005ff007c0c */ /* 0x000fda000bf05300 */
[----:B------:R-:W-:Y:S05]  /*1150*/  @!P0 BRA `(.L_x_16) ;  /* 0x00000000000c8947 */ /* 0x000fea0003800000 */
[----:B------:R-:W2:Y:S02]  /*1160*/  LDC.64 R90, c[0x0][0x590] ;  /* 0x00016400ff5a7b82 */ /* 0x000ea40000000a00 */
[----:B--2---:R2:W5:Y:S01]  /*1170*/  LDG.E R90, desc[UR36][R90.64] ;  /* 0x000000245a5a7981 */ /* 0x004562000c1e1900 */
[----:B------:R-:W-:Y:S05]  /*1180*/  BRA `(.L_x_15) ;  /* 0x0000000000087947 */ /* 0x000fea0003800000 */
.L_x_16:
[----:B------:R-:W-:Y:S02]  /*1190*/  ULDC UR4, c[0x0][0x584] ;  /* 0x0001610000047ab9 */ /* 0x000fe40000000800 */
[----:B------:R-:W-:-:S07]  /*11a0*/  IMAD.U32 R90, RZ, RZ, UR4 ;  /* 0x00000004ff5a7e24 */ /* 0x000fce000f8e00ff */
.L_x_15:
[----:B------:R-:W-:-:S13]  /*11b0*/  LOP3.LUT P0, RZ, R3, 0xff, RZ, 0xc0, !PT ;  /* 0x000000ff03ff7812 */ /* 0x000fda000780c0ff */
[----:B------:R-:W-:Y:S05]  /*11c0*/  @!P0 EXIT ;  /* 0x000000000000894d */ /* 0x000fea0003800000 */
[----:B------:R-:W3:Y:S01]  /*11d0*/  LDC R93, c[0x0][0x658] ;  /* 0x00019600ff5d7b82 */ /* 0x000ee20000000800 */
[----:B------:R-:W-:Y:S01]  /*11e0*/  LOP3.LUT R7, R7, 0x1, RZ, 0xc0, !PT ;  /* 0x0000000107077812 */ /* 0x000fe200078ec0ff */
[----:B------:R-:W-:Y:S01]  /*11f0*/  ULDC.64 UR6, c[0x0][0x288] ;  /* 0x0000a20000067ab9 */ /* 0x000fe20000000a00 */
[----:B------:R-:W-:Y:S01]  /*1200*/  SHF.R.U32.HI R3, RZ, 0x2, R95 ;  /* 0x00000002ff037819 */ /* 0x000fe2000001165f */
[----:B------:R-:W-:Y:S01]  /*1210*/  UIADD3 UR4, UR7, 0x7f, URZ ;  /* 0x0000007f07047890 */ /* 0x000fe2000fffe03f */
[----:B------:R-:W-:Y:S01]  /*1220*/  SHF.R.U32.HI R0, RZ, 0x1, R0 ;  /* 0x00000001ff007819 */ /* 0x000fe20000011600 */
[----:B------:R-:W-:Y:S01]  /*1230*/  IMAD.SHL.U32 R88, R7, 0x40, RZ ;  /* 0x0000004007587824 */ /* 0x000fe200078e00ff */
[----:B------:R-:W-:Y:S01]  /*1240*/  LOP3.LUT R3, R3, 0x7, RZ, 0xc0, !PT ;  /* 0x0000000703037812 */ /* 0x000fe200078ec0ff */
[----:B------:R-:W4:Y:S01]  /*1250*/  LDC.64 R8, c[0x0][0x5c8] ;  /* 0x00017200ff087b82 */ /* 0x000f220000000a00 */
[----:B------:R-:W-:Y:S01]  /*1260*/  USHF.R.S32.HI UR5, URZ, 0x1f, UR4 ;  /* 0x0000001f3f057899 */ /* 0x000fe20008011404 */
[----:B------:R-:W-:Y:S01]  /*1270*/  LOP3.LUT R0, R0, 0x30, RZ, 0xc0, !PT ;  /* 0x0000003000007812 */ /* 0x000fe200078ec0ff */
[----:B------:R-:W-:Y:S01]  /*1280*/  IMAD.MOV.U32 R6, RZ, RZ, 0x1 ;  /* 0x00000001ff067424 */ /* 0x000fe200078e00ff */
[--C-:B------:R-:W-:Y:S01]  /*1290*/  LOP3.LUT R88, R88, 0x40, R3.reuse, 0xe2, !PT ;  /* 0x0000004058587812 */ /* 0x100fe200078ee203 */
[----:B------:R-:W-:Y:S01]  /*12a0*/  ULEA.HI UR5, UR5, UR4, URZ, 0x7 ;  /* 0x0000000405057291 */ /* 0x000fe2000f8f383f */
[-C--:B01----:R-:W-:Y:S01]  /*12b0*/  IADD3 R4, RZ, -R0.reuse, -R3 ;  /* 0x80000000ff047210 */ /* 0x083fe20007ffe803 */
[----:B------:R-:W-:Y:S01]  /*12c0*/  IMAD.U32 R5, RZ, RZ, UR6 ;  /* 0x00000006ff057e24 */ /* 0x000fe2000f8e00ff */
[----:B------:R-:W0:Y:S01]  /*12d0*/  LDC R97, c[0x0][0x600] ;  /* 0x00018000ff617b82 */ /* 0x000e220000000800 */
[----:B------:R-:W-:Y:S01]  /*12e0*/  LOP3.LUT R88, R88, R0, RZ, 0xfc, !PT ;  /* 0x0000000058587212 */ /* 0x000fe200078efcff */
[----:B------:R-:W-:Y:S01]  /*12f0*/  IMAD.MOV.U32 R0, RZ, RZ, -0x1 ;  /* 0xffffffffff007424 */ /* 0x000fe200078e00ff */
[----:B------:R-:W-:Y:S01]  /*1300*/  USHF.R.S32.HI UR43, URZ, 0x7, UR5 ;  /* 0x000000073f2b7899 */ /* 0x000fe20008011405 */
[----:B------:R-:W-:Y:S01]  /*1310*/  LOP3.LUT R94, R95, 0x3, RZ, 0xc0, !PT ;  /* 0x000000035f5e7812 */ /* 0x000fe200078ec0ff */
[----:B------:R-:W-:Y:S01]  /*1320*/  IMAD R4, R7, -0x40, R4 ;  /* 0xffffffc007047824 */ /* 0x000fe200078e0204 */
[C---:B------:R-:W-:Y:S01]  /*1330*/  LOP3.LUT R96, R95.reuse, 0x80, RZ, 0xc0, !PT ;  /* 0x000000805f607812 */ /* 0x040fe200078ec0ff */
[----:B------:R-:W-:Y:S01]  /*1340*/  UISETP.LT.AND UP0, UPT, UR43, 0x1, UPT ;  /* 0x000000012b00788c */ /* 0x000fe2000bf01270 */
[-C--:B---3--:R-:W-:Y:S01]  /*1350*/  SHF.L.U32 R0, R0, R93.reuse, RZ ;  /* 0x0000005d00007219 */ /* 0x088fe200000006ff */
[----:B------:R-:W-:Y:S01]  /*1360*/  ULDC UR4, c[0x0][0x284] ;  /* 0x0000a10000047ab9 */ /* 0x000fe20000000800 */
[----:B------:R-:W-:Y:S01]  /*1370*/  IMAD R94, R94, -0x2, R5 ;  /* 0xfffffffe5e5e7824 */ /* 0x000fe200078e0205 */
[----:B------:R-:W-:Y:S01]  /*1380*/  USEL UR44, UR43, 0x1, UP0 ;  /* 0x000000012b2c7887 */ /* 0x000fe20008000000 */
[----:B------:R-:W-:Y:S01]  /*1390*/  SHF.L.U32 R93, R6, R93, RZ ;  /* 0x0000005d065d7219 */ /* 0x000fe200000006ff */
[----:B------:R-:W-:Y:S01]  /*13a0*/  IMAD.SHL.U32 R95, R95, 0x2, RZ ;  /* 0x000000025f5f7824 */ /* 0x000fe200078e00ff */
[----:B------:R-:W-:Y:S01]  /*13b0*/  LOP3.LUT R102, R18, 0x1, RZ, 0xfc, !PT ;  /* 0x0000000112667812 */ /* 0x000fe200078efcff */
[----:B------:R-:W-:Y:S01]  /*13c0*/  VIADD R99, R4, UR4 ;  /* 0x0000000404637c36 */ /* 0x000fe20008000000 */
[C---:B----4-:R-:W-:Y:S01]  /*13d0*/  SHF.L.U64.HI R92, R8.reuse, 0x3, R9 ;  /* 0x00000003085c7819 */ /* 0x050fe20000010209 */
[----:B--2---:R-:W-:Y:S01]  /*13e0*/  IMAD.SHL.U32 R91, R8, 0x8, RZ ;  /* 0x00000008085b7824 */ /* 0x004fe200078e00ff */
[----:B------:R-:W-:Y:S01]  /*13f0*/  SHF.R.U32.HI R96, RZ, 0x7, R96 ;  /* 0x00000007ff607819 */ /* 0x000fe20000011660 */
[----:B------:R-:W-:Y:S01]  /*1400*/  IMAD.MOV.U32 R89, RZ, RZ, RZ ;  /* 0x000000ffff597224 */ /* 0x000fe200078e00ff */
[----:B------:R-:W-:Y:S01]  /*1410*/  LOP3.LUT R98, RZ, R0, RZ, 0x33, !PT ;  /* 0x00000000ff627212 */ /* 0x000fe200078e33ff */
[----:B------:R-:W-:Y:S01]  /*1420*/  UIADD3 UR44, UR43, -UR44, URZ ;  /* 0x8000002c2b2c7290 */ /* 0x000fe2000fffe03f */
[----:B------:R-:W-:Y:S01]  /*1430*/  UMOV UR40, URZ ;  /* 0x0000003f00287c82 */ /* 0x000fe20008000000 */
[----:B0-----:R-:W-:Y:S01]  /*1440*/  VIADD R97, R97, 0xffffffff ;  /* 0xffffffff61617836 */ /* 0x001fe20000000000 */
[----:B------:R-:W-:-:S09]  /*1450*/  UMOV UR42, URZ ;  /* 0x0000003f002a7c82 */ /* 0x000fd20008000000 */
.L_x_162:
[----:B0-----:R-:W0:Y:S01]  /*1460*/  SHFL.IDX PT, R0, R96, RZ, 0x1f ;  /* 0x00001fff60007589 */ /* 0x001e2200000e0000 */
[----:B-1----:R-:W1:Y:S01]  /*1470*/  S2UR UR7, SR_CgaCtaId ;  /* 0x00000000000779c3 */ /* 0x002e620000008800 */
[----:B------:R-:W-:Y:S01]  /*1480*/  UMOV UR6, 0x400 ;  /* 0x0000040000067882 */ /* 0x000fe20000000000 */
[----:B0-----:R-:W-:Y:S01]  /*1490*/  R2UR UR4, R0 ;  /* 0x00000000000472ca */ /* 0x001fe200000e0000 */
[----:B-1----:R-:W-:-:S12]  /*14a0*/  ULEA UR6, UR7, UR6, 0x18 ;  /* 0x0000000607067291 */ /* 0x002fd8000f8ec03f */
[----:B------:R-:W-:-:S04]  /*14b0*/  ULEA.HI UR5, UR4, UR4, URZ, 0x1 ;  /* 0x0000000404057291 */ /* 0x000fc8000f8f083f */
[----:B------:R-:W-:-:S04]  /*14c0*/  ULOP3.LUT UR5, UR5, 0x7fffe, URZ, 0xc0, !UPT ;  /* 0x0007fffe05057892 */ /* 0x000fc8000f8ec03f */
[----:B------:R-:W-:-:S03]  /*14d0*/  UIADD3 UR5, UR4, -UR5, URZ ;  /* 0x8000000504057290 */ /* 0x000fc6000fffe03f */
[----:B------:R-:W-:Y:S01]  /*14e0*/  ULDC UR4, c[0x0][0x28c] ;  /* 0x0000a30000047ab9 */ /* 0x000fe20000000800 */
[----:B------:R-:W-:Y:S01]  /*14f0*/  ULEA UR5, UR5, UR6, 0xd ;  /* 0x0000000605057291 */ /* 0x000fe2000f8e683f */
[----:B------:R-:W-:-:S03]  /*1500*/  ISETP.LT.AND P0, PT, RZ, UR4, PT ;  /* 0x00000004ff007c0c */ /* 0x000fc6000bf01270 */
[----:B------:R-:W-:-:S04]  /*1510*/  UIADD3 UR5, UR5, 0x100, URZ ;  /* 0x0000010005057890 */ /* 0x000fc8000fffe03f */
[----:B------:R-:W-:-:S04]  /*1520*/  USHF.R.U32.HI UR5, URZ, 0x4, UR5 ;  /* 0x000000043f057899 */ /* 0x000fc80008011605 */
[----:B------:R-:W-:-:S04]  /*1530*/  ULOP3.LUT UR5, UR5, 0x3fff, URZ, 0xc0, !UPT ;  /* 0x00003fff05057892 */ /* 0x000fc8000f8ec03f */
[----:B------:R-:W-:Y:S01]  /*1540*/  ULOP3.LUT UR45, UR5, 0x10000, URZ, 0xfc, !UPT ;  /* 0x00010000052d7892 */ /* 0x000fe2000f8efc3f */
[----:B--2345:R-:W-:Y:S11]  /*1550*/  @P0 BRA `(.L_x_17) ;  /* 0x0000000000400947 */ /* 0x03cff60003800000 */
[----:B------:R-:W-:Y:S01]  /*1560*/  MOV R0, 0x0 ;  /* 0x0000000000007802 */ /* 0x000fe20000000f00 */
[----:B------:R-:W-:Y:S01]  /*1570*/  ULDC.64 UR4, c[0x4][0x68] ;  /* 0x01001a0000047ab9 */ /* 0x000fe20000000a00 */
[----:B------:R-:W-:Y:S01]  /*1580*/  ULDC.64 UR6, c[0x4][0x8] ;  /* 0x0100020000067ab9 */ /* 0x000fe20000000a00 */
[----:B------:R-:W-:Y:S01]  /*1590*/  IMAD.U32 R4, RZ, RZ, UR4 ;  /* 0x00000004ff047e24 */ /* 0x000fe2000f8e00ff */
[----:B------:R0:W1:Y:S01]  /*15a0*/  LDC.64 R14, c[0x4][R0] ;  /* 0x01000000000e7b82 */ /* 0x0000620000000a00 */
[----:B------:R-:W-:Y:S01]  /*15b0*/  IMAD.U32 R5, RZ, RZ, UR5 ;  /* 0x00000005ff057e24 */ /* 0x000fe2000f8e00ff */
[----:B------:R-:W-:Y:S01]  /*15c0*/  ULDC.64 UR4, c[0x4][0x70] ;  /* 0x01001c0000047ab9 */ /* 0x000fe20000000a00 */
[----:B------:R-:W-:Y:S02]  /*15d0*/  IMAD.U32 R10, RZ, RZ, UR6 ;  /* 0x00000006ff0a7e24 */ /* 0x000fe4000f8e00ff */
[----:B------:R-:W-:Y:S02]  /*15e0*/  IMAD.U32 R6, RZ, RZ, UR4 ;  /* 0x00000004ff067e24 */ /* 0x000fe4000f8e00ff */
[----:B------:R-:W-:-:S02]  /*15f0*/  IMAD.U32 R7, RZ, RZ, UR5 ;  /* 0x00000005ff077e24 */ /* 0x000fc4000f8e00ff */
[----:B------:R-:W-:Y:S02]  /*1600*/  IMAD.U32 R11, RZ, RZ, UR7 ;  /* 0x00000007ff0b7e24 */ /* 0x000fe4000f8e00ff */
[----:B------:R-:W-:Y:S02]  /*1610*/  IMAD.MOV.U32 R8, RZ, RZ, 0x1e1 ;  /* 0x000001e1ff087424 */ /* 0x000fe400078e00ff */
[----:B------:R-:W-:Y:S02]  /*1620*/  IMAD.MOV.U32 R12, RZ, RZ, 0x1 ;  /* 0x00000001ff0c7424 */ /* 0x000fe400078e00ff */
[----:B0-----:R-:W-:-:S07]  /*1630*/  IMAD.MOV.U32 R13, RZ, RZ, RZ ;  /* 0x000000ffff0d7224 */ /* 0x001fce00078e00ff */
[----:B------:R-:W-:-:S07]  /*1640*/  LEPC R20, `(.L_x_17) ;  /* 0x000000001014794e */ /* 0x000fce0000000000 */
[----:B-1---5:R-:W-:Y:S05]  /*1650*/  CALL.ABS.NOINC R14 ;  /* 0x000000000e007343 */ /* 0x022fea0003c00000 */
.L_x_17:
[----:B------:R-:W-:-:S13]  /*1660*/  ISETP.NE.AND P0, PT, R102, 0x3, PT ;  /* 0x000000036600780c */ /* 0x000fda0003f05270 */
[----:B------:R-:W-:Y:S05]  /*1670*/  @!P0 BRA `(.L_x_18) ;  /* 0x0000000000048947 */ /* 0x000fea0003800000 */
[----:B------:R-:W-:Y:S01]  /*1680*/  BPT.TRAP 0x1 ;  /* 0x000000040000795c */ /* 0x000fe20000300000 */
.L_x_18:
[----:B------:R-:W0:Y:S01]  /*1690*/  S2UR UR5, SR_CgaCtaId ;  /* 0x00000000000579c3 */ /* 0x000e220000008800 */
[----:B------:R-:W-:Y:S01]  /*16a0*/  UMOV UR4, 0x400 ;  /* 0x0000040000047882 */ /* 0x000fe20000000000 */
[----:B------:R-:W-:Y:S02]  /*16b0*/  IMAD.U32 R0, RZ, RZ, UR40 ;  /* 0x00000028ff007e24 */ /* 0x000fe4000f8e00ff */
[----:B------:R-:W-:-:S03]  /*16c0*/  IMAD.U32 R3, RZ, RZ, UR42 ;  /* 0x0000002aff037e24 */ /* 0x000fc6000f8e00ff */
[----:B------:R-:W-:Y:S01]  /*16d0*/  SHF.L.U32 R0, R0, 0x1f, RZ ;  /* 0x0000001f00007819 */ /* 0x000fe200000006ff */
[----:B0-----:R-:W-:-:S06]  /*16e0*/  ULEA UR4, UR5, UR4, 0x18 ;  /* 0x0000000405047291 */ /* 0x001fcc000f8ec03f */
[----:B------:R-:W-:-:S04]  /*16f0*/  IMAD.U32 R6, RZ, RZ, UR4 ;  /* 0x00000004ff067e24 */ /* 0x000fc8000f8e00ff */
[----:B------:R-:W-:-:S04]  /*1700*/  IMAD R3, R3, 0x8, R6 ;  /* 0x0000000803037824 */ /* 0x000fc800078e0206 */
[----:B------:R0:W1:Y:S01]  /*1710*/  SYNCS.PHASECHK.TRANS64.TRYWAIT P1, [R3+URZ], R0 ;  /* 0x00000000030075a7 */ /* 0x000062000802017f */
[----:B------:R-:W-:Y:S05]  /*1720*/  @!P0 BRA `(.L_x_19) ;  /* 0x0000000000048947 */ /* 0x000fea0003800000 */
[----:B------:R-:W-:Y:S01]  /*1730*/  BPT.TRAP 0x1 ;  /* 0x000000040000795c */ /* 0x000fe20000300000 */
.L_x_19:
[----:B------:R-:W-:-:S05]  /*1740*/  IMAD.U32 R4, RZ, RZ, UR44 ;  /* 0x0000002cff047e24 */ /* 0x000fca000f8e00ff */
[----:B------:R-:W-:Y:S01]  /*1750*/  ISETP.GE.AND P2, PT, R4, 0x1, PT ;  /* 0x000000010400780c */ /* 0x000fe20003f46270 */
[----:B-1----:R-:W-:-:S12]  /*1760*/  @P1 BRA `(.L_x_20) ;  /* 0x0000000000081947 */ /* 0x002fd80003800000 */
[----:B------:R-:W1:Y:S02]  /*1770*/  SYNCS.PHASECHK.TRANS64.TRYWAIT P1, [R3+URZ], R0 ;  /* 0x00000000030075a7 */ /* 0x000e64000802017f */
[----:B-1----:R-:W-:Y:S05]  /*1780*/  @!P1 BRA `(.L_x_21) ;  /* 0x0000006800689947 */ /* 0x002fea0003800000 */
.L_x_20:
[----:B------:R-:W-:Y:S05]  /*1790*/  WARPSYNC.ALL ;  /* 0x0000000000007948 */ /* 0x000fea0003800000 */
[----:B------:R-:W-:Y:S01]  /*17a0*/  R2UR UR4, R6 ;  /* 0x00000000060472ca */ /* 0x000fe200000e0000 */
[----:B------:R-:W-:Y:S01]  /*17b0*/  ULEA UR5, UR42, UR45, 0xb ;  /* 0x0000002d2a057291 */ /* 0x000fe2000f8e583f */
[----:B------:R-:W-:Y:S01]  /*17c0*/  WARPGROUP.ARRIVE ;  /* 0x00000000000079c5 */ /* 0x000fe20000000000 */
[----:B------:R-:W-:Y:S01]  /*17d0*/  UMOV UR9, 0x40000040 ;  /* 0x4000004000097882 */ /* 0x000fe20000000000 */
[----:B------:R-:W-:-:S04]  /*17e0*/  UMOV UR11, 0x40000040 ;  /* 0x40000040000b7882 */ /* 0x000fc80000000000 */
[----:B------:R-:W-:-:S05]  /*17f0*/  UMOV UR8, UR5 ;  /* 0x0000000500087c82 */ /* 0x000fca0008000000 */
[----:B------:R-:W-:-:S04]  /*1800*/  UIADD3 UR4, UR4, 0x18100, URZ ;  /* 0x0001810004047890 */ /* 0x000fc8000fffe03f */
[----:B------:R-:W-:-:S04]  /*1810*/  USHF.R.U32.HI UR4, URZ, 0x4, UR4 ;  /* 0x000000043f047899 */ /* 0x000fc80008011604 */
[----:B------:R-:W-:-:S04]  /*1820*/  ULOP3.LUT UR4, UR4, 0x3fff, URZ, 0xc0, !UPT ;  /* 0x00003fff04047892 */ /* 0x000fc8000f8ec03f */
[----:B------:R-:W-:-:S04]  /*1830*/  ULOP3.LUT UR4, UR4, 0x10000, URZ, 0xfc, !UPT ;  /* 0x0001000004047892 */ /* 0x000fc8000f8efc3f */
[----:B------:R-:W-:-:S07]  /*1840*/  ULEA UR6, UR42, UR4, 0xb ;  /* 0x000000042a067291 */ /* 0x000fce000f8e583f */
[----:B------:R-:W-:Y:S02]  /*1850*/  UMOV UR10, UR6 ;  /* 0x00000006000a7c82 */ /* 0x000fe40008000000 */
[----:B------:R-:W-:Y:S01]  /*1860*/  HGMMA.64x128x16.F32 R24, gdesc[UR8], RZ, !UPT, gsb0 ;  /* 0x01e00000081879f0 */ /* 0x000fe2000c0008ff */
[----:B------:R-:W-:Y:S02]  /*1870*/  UIADD3 UR8, UR5, 0x2, URZ ;  /* 0x0000000205087890 */ /* 0x000fe4000fffe03f */
[----:B------:R-:W-:Y:S01]  /*1880*/  UIADD3 UR10, UR6, 0x2, URZ ;  /* 0x00000002060a7890 */ /* 0x000fe2000fffe03f */
[----:B------:R-:W-:Y:S01]  /*1890*/  UMOV UR9, 0x40000040 ;  /* 0x4000004000097882 */ /* 0x000fe20000000000 */
[----:B------:R-:W-:Y:S01]  /*18a0*/  UMOV UR11, 0x40000040 ;  /* 0x40000040000b7882 */ /* 0x000fe20000000000 */
[----:B------:R-:W-:Y:S02]  /*18b0*/  WARPGROUP.DEPBAR.LE gsb0, 0x0 ;  /* 0x00008000000079c5 */ /* 0x000fe40000010000 */
[----:B------:R-:W-:-:S06]  /*18c0*/  WARPGROUP.ARRIVE ;  /* 0x00000000000079c5 */ /* 0x000fcc0000000000 */
[----:B------:R-:W-:Y:S01]  /*18d0*/  HGMMA.64x128x16.F32 R24, gdesc[UR8], R24, gsb0 ;  /* 0x01e00000081879f0 */ /* 0x000fe20008000818 */
        /* <DEDUP_REMOVED lines=41> */
[----:B------:R-:W-:Y:S03]  /*1b70*/  HGMMA.64x128x16.F32 R24, gdesc[UR8], R24, gsb0 ;  /* 0x01e00000081879f0 */ /* 0x000fe60008000818 */
[----:B------:R-:W-:Y:S02]  /*1b80*/  WARPGROUP.DEPBAR.LE gsb0, 0x0 ;  /* 0x00008000000079c5 */ /* 0x000fe40000010000 */
[----:B------:R-:W-:Y:S05]  /*1b90*/  @!P2 BRA `(.L_x_22) ;  /* 0x000000040098a947 */ /* 0x000fea0003800000 */
[----:B------:R-:W-:Y:S01]  /*1ba0*/  UIADD3 UR5, UR42, 0x1, URZ ;  /* 0x000000012a057890 */ /* 0x000fe2000fffe03f */
[----:B01----:R-:W-:Y:S02]  /*1bb0*/  IMAD.U32 R0, RZ, RZ, UR44 ;  /* 0x0000002cff007e24 */ /* 0x003fe4000f8e00ff */
[----:B------:R-:W-:Y:S01]  /*1bc0*/  IMAD.U32 R3, RZ, RZ, UR42 ;  /* 0x0000002aff037e24 */ /* 0x000fe2000f8e00ff */
[----:B------:R-:W-:-:S04]  /*1bd0*/  UISETP.NE.AND UP0, UPT, UR5, 0x3, UPT ;  /* 0x000000030500788c */ /* 0x000fc8000bf05270 */
[----:B------:R-:W-:Y:S02]  /*1be0*/  USEL UR6, URZ, 0x1, UP0 ;  /* 0x000000013f067887 */ /* 0x000fe40008000000 */
[----:B------:R-:W-:Y:S02]  /*1bf0*/  USEL UR5, UR5, URZ, UP0 ;  /* 0x0000003f05057287 */ /* 0x000fe40008000000 */
[----:B------:R-:W-:-:S06]  /*1c00*/  ULOP3.LUT UR6, UR40, UR6, URZ, 0x3c, !UPT ;  /* 0x0000000628067292 */ /* 0x000fcc000f8e3c3f */
[----:B------:R-:W-:-:S07]  /*1c10*/  IMAD.U32 R7, RZ, RZ, UR6 ;  /* 0x00000006ff077e24 */ /* 0x000fce000f8e00ff */
.L_x_29:
[----:B------:R-:W-:Y:S05]  /*1c20*/  @!P0 BRA `(.L_x_23) ;  /* 0x0000000000048947 */ /* 0x000fea0003800000 */
[----:B------:R-:W-:Y:S01]  /*1c30*/  BPT.TRAP 0x1 ;  /* 0x000000040000795c */ /* 0x000fe20000300000 */
.L_x_23:
[----:B------:R-:W0:Y:S01]  /*1c40*/  S2UR UR7, SR_CgaCtaId ;  /* 0x00000000000779c3 */ /* 0x000e220000008800 */
[----:B------:R-:W-:Y:S01]  /*1c50*/  UMOV UR6, 0x400 ;  /* 0x0000040000067882 */ /* 0x000fe20000000000 */
[----:B------:R-:W-:Y:S01]  /*1c60*/  IMAD.U32 R5, RZ, RZ, UR5 ;  /* 0x00000005ff057e24 */ /* 0x000fe2000f8e00ff */
[----:B------:R-:W-:Y:S01]  /*1c70*/  SHF.L.U32 R4, R7, 0x1f, RZ ;  /* 0x0000001f07047819 */ /* 0x000fe200000006ff */
[----:B0-----:R-:W-:-:S06]  /*1c80*/  ULEA UR6, UR7, UR6, 0x18 ;  /* 0x0000000607067291 */ /* 0x001fcc000f8ec03f */
[----:B------:R-:W-:-:S04]  /*1c90*/  IMAD.U32 R6, RZ, RZ, UR6 ;  /* 0x00000006ff067e24 */ /* 0x000fc8000f8e00ff */
[----:B------:R-:W-:-:S04]  /*1ca0*/  IMAD R5, R5, 0x8, R6 ;  /* 0x0000000805057824 */ /* 0x000fc800078e0206 */
[----:B------:R0:W1:Y:S01]  /*1cb0*/  SYNCS.PHASECHK.TRANS64.TRYWAIT P1, [R5+URZ], R4 ;  /* 0x00000004050075a7 */ /* 0x000062000802017f */
[----:B------:R-:W-:Y:S05]  /*1cc0*/  @!P0 BRA `(.L_x_24) ;  /* 0x0000000000048947 */ /* 0x000fea0003800000 */
[----:B------:R-:W-:Y:S01]  /*1cd0*/  BPT.TRAP 0x1 ;  /* 0x000000040000795c */ /* 0x000fe20000300000 */
.L_x_24:
[----:B-1----:R-:W-:Y:S05]  /*1ce0*/  @P1 BRA `(.L_x_25) ;  /* 0x0000000000081947 */ /* 0x002fea0003800000 */
[----:B------:R-:W1:Y:S02]  /*1cf0*/  SYNCS.PHASECHK.TRANS64.TRYWAIT P1, [R5+URZ], R4 ;  /* 0x00000004050075a7 */ /* 0x000e64000802017f */
[----:B-1----:R-:W-:Y:S05]  /*1d00*/  @!P1 BRA `(.L_x_26) ;  /* 0x00000064001c9947 */ /* 0x002fea0003800000 */
.L_x_25:
[----:B------:R-:W-:Y:S01]  /*1d10*/  ULEA UR6, UR5, UR45, 0xb ;  /* 0x0000002d05067291 */ /* 0x000fe2000f8e583f */
[----:B------:R-:W-:Y:S01]  /*1d20*/  WARPGROUP.ARRIVE ;  /* 0x00000000000079c5 */ /* 0x000fe20000000000 */
[----:B------:R-:W-:Y:S01]  /*1d30*/  ULEA UR7, UR5, UR4, 0xb ;  /* 0x0000000405077291 */ /* 0x000fe2000f8e583f */
[----:B------:R-:W-:Y:S01]  /*1d40*/  UMOV UR9, 0x40000040 ;  /* 0x4000004000097882 */ /* 0x000fe20000000000 */
[----:B------:R-:W-:-:S03]  /*1d50*/  UMOV UR11, 0x40000040 ;  /* 0x40000040000b7882 */ /* 0x000fc60000000000 */
[----:B------:R-:W-:Y:S02]  /*1d60*/  UMOV UR8, UR6 ;  /* 0x0000000600087c82 */ /* 0x000fe40008000000 */
[----:B------:R-:W-:Y:S02]  /*1d70*/  UMOV UR10, UR7 ;  /* 0x00000007000a7c82 */ /* 0x000fe40008000000 */
[----:B------:R-:W-:Y:S01]  /*1d80*/  HGMMA.64x128x16.F32 R24, gdesc[UR8], R24, gsb0 ;  /* 0x01e00000081879f0 */ /* 0x000fe20008000818 */
[----:B------:R-:W-:Y:S02]  /*1d90*/  UIADD3 UR8, UR6, 0x2, URZ ;  /* 0x0000000206087890 */ /* 0x000fe4000fffe03f */
[----:B------:R-:W-:Y:S01]  /*1da0*/  UIADD3 UR10, UR7, 0x2, URZ ;  /* 0x00000002070a7890 */ /* 0x000fe2000fffe03f */
[----:B------:R-:W-:Y:S01]  /*1db0*/  UMOV UR9, 0x40000040 ;  /* 0x4000004000097882 */ /* 0x000fe20000000000 */
[----:B------:R-:W-:Y:S01]  /*1dc0*/  UMOV UR11, 0x40000040 ;  /* 0x40000040000b7882 */ /* 0x000fe20000000000 */
[----:B------:R-:W-:-:S02]  /*1dd0*/  WARPGROUP.DEPBAR.LE gsb0, 0x0 ;  /* 0x00008000000079c5 */ /* 0x000fc40000010000 */
        /* <DEDUP_REMOVED lines=46> */
[----:B------:R-:W-:Y:S01]  /*20c0*/  BPT.TRAP 0x1 ;  /* 0x000000040000795c */ /* 0x000fe20000300000 */
.L_x_27:
[----:B------:R-:W-:-:S13]  /*20d0*/  ISETP.NE.AND P1, PT, R22, RZ, PT ;  /* 0x000000ff1600720c */ /* 0x000fda0003f25270 */
[----:B01----:R-:W-:-:S04]  /*20e0*/  @P1 IMAD R4, R3, 0x8, R6 ;  /* 0x0000000803041824 */ /* 0x003fc800078e0206 */
[----:B------:R-:W-:-:S05]  /*20f0*/  @P1 VIADD R4, R4, 0x18 ;  /* 0x0000001804041836 */ /* 0x000fca0000000000 */
[----:B------:R-:W-:-:S04]  /*2100*/  @P1 PRMT R4, R19, 0x654, R4 ;  /* 0x0000065413041816 */ /* 0x000fc80000000004 */
[----:B------:R0:W-:Y:S01]  /*2110*/  @P1 SYNCS.ARRIVE.TRANS64.RED.A1T0 RZ, [R4+URZ], RZ ;  /* 0x000000ff04ff19a7 */ /* 0x0001e2000810043f */
[----:B------:R-:W-:-:S13]  /*2120*/  ISETP.GT.U32.AND P1, PT, R18, 0x1, PT ;  /* 0x000000011200780c */ /* 0x000fda0003f24070 */
[----:B0-----:R-:W-:Y:S05]  /*2130*/  @P1 BRA `(.L_x_28) ;  /* 0x0000000000041947 */ /* 0x001fea0003800000 */
[----:B------:R-:W-:Y:S01]  /*2140*/  BPT.TRAP 0x1 ;  /* 0x000000040000795c */ /* 0x000fe20000300000 */
.L_x_28:
[----:B------:R-:W-:Y:S01]  /*2150*/  UIADD3 UR5, UR5, 0x1, URZ ;  /* 0x0000000105057890 */ /* 0x000fe2000fffe03f */
[C---:B------:R-:W-:Y:S01]  /*2160*/  ISETP.GT.AND P2, PT, R0.reuse, 0x1, PT ;  /* 0x000000010000780c */ /* 0x040fe20003f44270 */
[----:B------:R-:W-:Y:S02]  /*2170*/  VIADD R3, R3, 0x1 ;  /* 0x0000000103037836 */ /* 0x000fe40000000000 */
[----:B------:R-:W-:Y:S01]  /*2180*/  UISETP.NE.AND UP0, UPT, UR5, 0x3, UPT ;  /* 0x000000030500788c */ /* 0x000fe2000bf05270 */
[----:B------:R-:W-:Y:S02]  /*2190*/  VIADD R0, R0, 0xffffffff ;  /* 0xffffffff00007836 */ /* 0x000fe40000000000 */
[C---:B------:R-:W-:Y:S01]  /*21a0*/  ISETP.NE.AND P1, PT, R3.reuse, 0x3, PT ;  /* 0x000000030300780c */ /* 0x040fe20003f25270 */
[----:B------:R-:W-:Y:S02]  /*21b0*/  USEL UR6, URZ, 0x1, UP0 ;  /* 0x000000013f067887 */ /* 0x000fe40008000000 */
[----:B------:R-:W-:Y:S01]  /*21c0*/  USEL UR5, UR5, URZ, UP0 ;  /* 0x0000003f05057287 */ /* 0x000fe20008000000 */
[----:B------:R-:W-:-:S03]  /*21d0*/  SEL R3, R3, RZ, P1 ;  /* 0x000000ff03037207 */ /* 0x000fc60000800000 */
[----:B------:R-:W-:Y:S01]  /*21e0*/  LOP3.LUT R7, R7, UR6, RZ, 0x3c, !PT ;  /* 0x0000000607077c12 */ /* 0x000fe2000f8e3cff */
[----:B------:R-:W-:Y:S07]  /*21f0*/  @P2 BRA `(.L_x_29) ;  /* 0xfffffff800882947 */ /* 0x000fee000383ffff */
.L_x_22:
[----:B01----:R-:W0:Y:S02]  /*2200*/  LDC R0, c[0x0][0x28c] ;  /* 0x0000a300ff007b82 */ /* 0x003e240000000800 */
[----:B0-----:R-:W-:-:S13]  /*2210*/  ISETP.GE.AND P1, PT, R0, 0x1, PT ;  /* 0x000000010000780c */ /* 0x001fda0003f26270 */
[----:B------:R-:W-:Y:S05]  /*2220*/  @!P1 BRA `(.L_x_30) ;  /* 0x0000000000449947 */ /* 0x000fea0003800000 */
[----:B------:R-:W-:Y:S05]  /*2230*/  @!P0 BRA `(.L_x_31) ;  /* 0x0000000000048947 */ /* 0x000fea0003800000 */
[----:B------:R-:W-:Y:S01]  /*2240*/  BPT.TRAP 0x1 ;  /* 0x000000040000795c */ /* 0x000fe20000300000 */
.L_x_31:
[----:B------:R-:W-:-:S13]  /*2250*/  ISETP.NE.AND P0, PT, R22, RZ, PT ;  /* 0x000000ff1600720c */ /* 0x000fda0003f05270 */
[----:B------:R-:W-:-:S05]  /*2260*/  VOTEU.ANY UP0, P0 ;  /* 0x00000000003f7886 */ /* 0x000fca0000000100 */
[----:B------:R-:W-:-:S06]  /*2270*/  @UP0 UIADD3 UR4, UR44, UR42, URZ ;  /* 0x0000002a2c040290 */ /* 0x000fcc000fffe03f */
[----:B------:R-:W-:Y:S02]  /*2280*/  IMAD.U32 R4, RZ, RZ, UR4 ;  /* 0x00000004ff047e24 */ /* 0x000fe4000f8e00ff */
[----:B------:R-:W-:Y:S02]  /*2290*/  IMAD.U32 R3, RZ, RZ, UR4 ;  /* 0x00000004ff037e24 */ /* 0x000fe4000f8e00ff */
[----:B------:R-:W-:-:S05]  /*22a0*/  @P0 IMAD.WIDE.U32 R4, R4, -0x55555555, RZ ;  /* 0xaaaaaaab04040825 */ /* 0x000fca00078e00ff */
[----:B------:R-:W-:-:S05]  /*22b0*/  @P0 SHF.R.U32.HI R0, RZ, 0x1, R5 ;  /* 0x00000001ff000819 */ /* 0x000fca0000011605 */
[----:B------:R-:W-:-:S04]  /*22c0*/  @P0 IMAD R0, R0, -0x3, R3 ;  /* 0xfffffffd00000824 */ /* 0x000fc800078e0203 */
[----:B------:R-:W-:-:S04]  /*22d0*/  @P0 IMAD R0, R0, 0x8, R6 ;  /* 0x0000000800000824 */ /* 0x000fc800078e0206 */
[----:B------:R-:W-:-:S05]  /*22e0*/  @P0 VIADD R0, R0, 0x18 ;  /* 0x0000001800000836 */ /* 0x000fca0000000000 */
[----:B------:R-:W-:-:S04]  /*22f0*/  @P0 PRMT R0, R19, 0x654, R0 ;  /* 0x0000065413000816 */ /* 0x000fc80000000000 */
[----:B------:R0:W-:Y:S01]  /*2300*/  @P0 SYNCS.ARRIVE.TRANS64.RED.A1T0 RZ, [R0+URZ], RZ ;  /* 0x000000ff00ff09a7 */ /* 0x0001e2000810043f */
[----:B------:R-:W-:-:S13]  /*2310*/  ISETP.GT.U32.AND P0, PT, R18, 0x1, PT ;  /* 0x000000011200780c */ /* 0x000fda0003f04070 */
[----:B0-----:R-:W-:Y:S05]  /*2320*/  @P0 BRA `(.L_x_30) ;  /* 0x0000000000040947 */ /* 0x001fea0003800000 */
[----:B------:R-:W-:Y:S01]  /*2330*/  BPT.TRAP 0x1 ;  /* 0x000000040000795c */ /* 0x000fe20000300000 */
.L_x_30:
[----:B------:R-:W-:Y:S01]  /*2340*/  IMAD.SHL.U32 R100, R100, 0x80, RZ ;  /* 0x0000008064647824 */ /* 0x000fe200078e00ff */
[----:B------:R-:W-:Y:S01]  /*2350*/  UIADD3 UR42, UR43, UR42, URZ ;  /* 0x0000002a2b2a7290 */ /* 0x000fe2000fffe03f */
[----:B------:R-:W-:Y:S01]  /*2360*/  SHF.R.S32.HI R11, RZ, 0x1f, R101 ;  /* 0x0000001fff0b7819 */ /* 0x000fe20000011465 */
[----:B------:R-:W-:Y:S01]  /*2370*/  UISETP.GE.U32.AND UP1, UPT, UR43, 0x3, UPT ;  /* 0x000000032b00788c */ /* 0x000fe2000bf26070 */
[----:B------:R-:W-:Y:S01]  /*2380*/  IMAD.SHL.U32 R6, R103, 0x80, RZ ;  /* 0x0000008067067824 */ /* 0x000fe200078e00ff */
[----:B------:R-:W-:Y:S01]  /*2390*/  ULDC UR7, c[0x0][0x288] ;  /* 0x0000a20000077ab9 */ /* 0x000fe20000000800 */
[C---:B------:R-:W-:Y:S01]  /*23a0*/  LOP3.LUT R8, R100.reuse, 0x6, R95, 0xf8, !PT ;  /* 0x0000000664087812 */ /* 0x040fe200078ef85f */
[----:B------:R-:W-:Y:S01]  /*23b0*/  UISETP.GT.U32.AND UP0, UPT, UR42, 0x2, UPT ;  /* 0x000000022a00788c */ /* 0x000fe2000bf04070 */
[----:B------:R-:W-:Y:S01]  /*23c0*/  ISETP.GE.AND P0, PT, R100, UR7, PT ;  /* 0x0000000764007c0c */ /* 0x000fe2000bf06270 */
[----:B------:R-:W-:Y:S01]  /*23d0*/  ULDC.64 UR4, c[0x0][0x5d0] ;  /* 0x0001740000047ab9 */ /* 0x000fe20000000a00 */
[--C-:B------:R-:W-:Y:S01]  /*23e0*/  SHF.R.S32.HI R9, RZ, 0x1f, R8.reuse ;  /* 0x0000001fff097819 */ /* 0x100fe20000011408 */
[----:B------:R-:W-:Y:S01]  /*23f0*/  ULDC UR10, c[0x0][0x284] ;  /* 0x0000a100000a7ab9 */ /* 0x000fe20000000800 */
[----:B------:R-:W-:Y:S01]  /*2400*/  IMAD R0, R11, UR4, RZ ;  /* 0x000000040b007c24 */ /* 0x000fe2000f8e02ff */
[----:B------:R-:W-:Y:S01]  /*2410*/  UISETP.LT.U32.AND UP0, UPT, UR43, 0x3, UP0 ;  /* 0x000000032b00788c */ /* 0x000fe20008701070 */
[----:B------:R-:W-:Y:S01]  /*2420*/  ISETP.GE.OR P0, PT, R6, UR10, P0 ;  /* 0x0000000a06007c0c */ /* 0x000fe20008706670 */
[----:B------:R-:W-:Y:S01]  /*2430*/  IMAD.WIDE.U32 R4, R101, UR4, R8 ;  /* 0x0000000465047c25 */ /* 0x000fe2000f8e0008 */
[----:B------:R-:W-:Y:S01]  /*2440*/  ULDC.64 UR8, c[0x0][0x5c8] ;  /* 0x0001720000087ab9 */ /* 0x000fe20000000a00 */
[----:B------:R-:W-:-:S02]  /*2450*/  USEL UR6, URZ, 0x1, !UP0 ;  /* 0x000000013f067887 */ /* 0x000fc4000c000000 */
[----:B------:R-:W-:Y:S01]  /*2460*/  IMAD R3, R101, UR5, R0 ;  /* 0x0000000565037c24 */ /* 0x000fe2000f8e0200 */
[----:B------:R-:W-:Y:S01]  /*2470*/  @UP1 UIMAD.WIDE.U32 UR4, UR42, -0x55555555, URZ ;  /* 0xaaaaaaab2a0418a5 */ /* 0x000fe2000f8e003f */
[----:B------:R-:W-:Y:S01]  /*2480*/  IMAD.WIDE R104, R103, 0x80, R88 ;  /* 0x0000008067687825 */ /* 0x000fe200078e0258 */
[----:B------:R-:W-:Y:S02]  /*2490*/  ULOP3.LUT UR40, UR40, UR6, URZ, 0x3c, !UPT ;  /* 0x0000000628287292 */ /* 0x000fe4000f8e3c3f */
[----:B------:R-:W-:Y:S01]  /*24a0*/  @UP1 USHF.R.U32.HI UR4, URZ, 0x1, UR5 ;  /* 0x000000013f041899 */ /* 0x000fe20008011605 */
[----:B------:R-:W-:Y:S02]  /*24b0*/  IMAD.IADD R5, R5, 0x1, R3 ;  /* 0x0000000105057824 */ /* 0x000fe400078e0203 */
[----:B------:R-:W-:Y:S01]  /*24c0*/  IMAD R3, R105, UR8, RZ ;  /* 0x0000000869037c24 */ /* 0x000fe2000f8e02ff */
[----:B------:R-:W-:Y:S01]  /*24d0*/  @UP1 ULOP3.LUT UR40, UR40, 0x1, UR4, 0x78, !UPT ;  /* 0x0000000128281892 */ /* 0x000fe2000f8e7804 */
[----:B------:R-:W-:-:S04]  /*24e0*/  IMAD.WIDE.U32 R106, R104, UR8, R4 ;  /* 0x00000008686a7c25 */ /* 0x000fc8000f8e0004 */
[----:B------:R-:W-:Y:S02]  /*24f0*/  IMAD R7, R104, UR9, R3 ;  /* 0x0000000968077c24 */ /* 0x000fe4000f8e0203 */
[----:B------:R-:W-:Y:S01]  /*2500*/  IMAD.MOV.U32 R0, RZ, RZ, -0x1 ;  /* 0xffffffffff007424 */ /* 0x000fe200078e00ff */
[----:B------:R-:W-:Y:S06]  /*2510*/  @P0 BRA `(.L_x_32) ;  /* 0x00000040001c0947 */ /* 0x000fec0003800000 */
[----:B-----5:R-:W-:Y:S01]  /*2520*/  FSETP.NEU.AND P0, PT, R90, RZ, PT ;  /* 0x000000ff5a00720b */ /* 0x020fe20003f0d000 */
[----:B------:R-:W-:Y:S01]  /*2530*/  IMAD.IADD R4, R94, 0x1, -R100 ;  /* 0x000000015e047824 */ /* 0x000fe200078e0a64 */
[----:B------:R-:W-:Y:S01]  /*2540*/  BSSY B0, `(.L_x_32) ;  /* 0x0000404000007945 */ /* 0x000fe20003800000 */
[----:B------:R-:W-:Y:S02]  /*2550*/  IMAD.IADD R3, R99, 0x1, -R6 ;  /* 0x0000000163037824 */ /* 0x000fe400078e0a06 */
[----:B------:R-:W-:Y:S01]  /*2560*/  IMAD.IADD R103, R107, 0x1, R7 ;  /* 0x000000016b677824 */ /* 0x000fe200078e0207 */
[----:B------:R-:W-:-:S04]  /*2570*/  ISETP.GT.AND P2, PT, R4, RZ, PT ;  /* 0x000000ff0400720c */ /* 0x000fc80003f44270 */
[----:B------:R-:W-:-:S03]  /*2580*/  ISETP.GT.AND P1, PT, R3, RZ, P2 ;  /* 0x000000ff0300720c */ /* 0x000fc60001724270 */
[----:B------:R-:W-:Y:S10]  /*2590*/  @!P0 BRA `(.L_x_33) ;  /* 0x0000002c00288947 */ /* 0x000ff40003800000 */
[----:B------:R-:W0:Y:S01]  /*25a0*/  LDC.64 R110, c[0x0][0x5b8] ;  /* 0x00016e00ff6e7b82 */ /* 0x000e220000000a00 */
[----:B------:R-:W-:-:S07]  /*25b0*/  ULDC.64 UR4, c[0x0][0x5c0] ;  /* 0x0001700000047ab9 */ /* 0x000fce0000000a00 */
[----:B------:R-:W1:Y:S08]  /*25c0*/  LDC.64 R112, c[0x0][0x5b0] ;  /* 0x00016c00ff707b82 */ /* 0x000e700000000a00 */
[----:B------:R-:W2:Y:S01]  /*25d0*/  LDC.64 R114, c[0x0][0x5a8] ;  /* 0x00016a00ff727b82 */ /* 0x000ea20000000a00 */
[-C--:B0-----:R-:W-:Y:S02]  /*25e0*/  IMAD R6, R11, R110.reuse, RZ ;  /* 0x0000006e0b067224 */ /* 0x081fe400078e02ff */
[----:B------:R-:W-:-:S04]  /*25f0*/  IMAD.WIDE.U32 R108, R101, R110, R8 ;  /* 0x0000006e656c7225 */ /* 0x000fc800078e0008 */
[----:B------:R-:W-:Y:S02]  /*2600*/  IMAD R107, R101, R111, R6 ;  /* 0x0000006f656b7224 */ /* 0x000fe400078e0206 */
[-C--:B-1----:R-:W-:Y:S02]  /*2610*/  IMAD R5, R105, R112.reuse, RZ ;  /* 0x0000007069057224 */ /* 0x082fe400078e02ff */
[----:B------:R-:W-:Y:S02]  /*2620*/  IMAD.IADD R13, R109, 0x1, R107 ;  /* 0x000000016d0d7824 */ /* 0x000fe400078e026b */
[----:B------:R-:W-:Y:S02]  /*2630*/  IMAD.MOV.U32 R12, RZ, RZ, R108 ;  /* 0x000000ffff0c7224 */ /* 0x000fe400078e006c */
[C---:B------:R-:W-:Y:S02]  /*2640*/  IMAD R111, R104.reuse, R113, R5 ;  /* 0x00000071686f7224 */ /* 0x040fe400078e0205 */
[----:B------:R-:W-:-:S04]  /*2650*/  IMAD.WIDE.U32 R6, R104, R112, R12 ;  /* 0x0000007068067225 */ /* 0x000fc800078e000c */
[----:B------:R-:W-:Y:S01]  /*2660*/  IMAD.IADD R5, R7, 0x1, R111 ;  /* 0x0000000107057824 */ /* 0x000fe200078e026f */
[----:B--2---:R-:W-:-:S04]  /*2670*/  LEA R14, P0, R6, R114, 0x1 ;  /* 0x00000072060e7211 */ /* 0x004fc800078008ff */
[----:B------:R-:W-:-:S05]  /*2680*/  LEA.HI.X R15, R6, R115, R5, 0x1, P0 ;  /* 0x00000073060f7211 */ /* 0x000fca00000f0c05 */
[----:B------:R0:W2:Y:S01]  /*2690*/  @P1 LDG.E.LTC128B.U16 R5, desc[UR36][R14.64] ;  /* 0x000000240e051981 */ /* 0x0000a2000c1e1520 */
[----:B------:R-:W-:Y:S01]  /*26a0*/  LEA R10, P0, R106, UR4, 0x1 ;  /* 0x000000046a0a7c11 */ /* 0x000fe2000f8008ff */
[----:B------:R-:W-:Y:S01]  /*26b0*/  IMAD.WIDE.U32 R6, R104, R112, R8 ;  /* 0x0000007068067225 */ /* 0x000fe200078e0008 */
[----:B------:R-:W-:Y:S03]  /*26c0*/  BSSY B1, `(.L_x_34) ;  /* 0x0000012000017945 */ /* 0x000fe60003800000 */
[----:B------:R-:W-:Y:S02]  /*26d0*/  IMAD.IADD R7, R111, 0x1, R7 ;  /* 0x000000016f077824 */ /* 0x000fe400078e0207 */
[----:B------:R-:W-:Y:S01]  /*26e0*/  IMAD.WIDE.U32 R20, R101, R110, R6 ;  /* 0x0000006e65147225 */ /* 0x000fe200078e0006 */
[----:B0-----:R-:W-:-:S03]  /*26f0*/  SHF.L.U64.HI R15, R112, 0x3, R113 ;  /* 0x00000003700f7819 */ /* 0x001fc60000010271 */
[----:B------:R-:W-:Y:S01]  /*2700*/  IMAD.IADD R7, R107, 0x1, R21 ;  /* 0x000000016b077824 */ /* 0x000fe200078e0215 */
[----:B------:R-:W-:Y:S01]  /*2710*/  LEA R6, P4, R20, R114, 0x1 ;  /* 0x0000007214067211 */ /* 0x000fe200078808ff */
[----:B------:R-:W-:-:S03]  /*2720*/  IMAD.SHL.U32 R14, R112, 0x8, RZ ;  /* 0x00000008700e7824 */ /* 0x000fc600078e00ff */
[----:B------:R-:W-:Y:S01]  /*2730*/  LEA.HI.X R7, R20, R115, R7, 0x1, P4 ;  /* 0x0000007314077211 */ /* 0x000fe200020f0c07 */
[----:B--2---:R-:W-:-:S05]  /*2740*/  HADD2.F32 R11, -RZ, R5.H0_H0 ;  /* 0x20000005ff0b7230 */ /* 0x004fca0000004100 */
[----:B------:R-:W-:-:S04]  /*2750*/  FMUL R11, R11, R90 ;  /* 0x0000005a0b0b7220 */ /* 0x000fc80000400000 */
[----:B------:R-:W-:Y:S01]  /*2760*/  FFMA R24, R24, R23, R11 ;  /* 0x0000001718187223 */ /* 0x000fe2000000000b */
[----:B------:R-:W-:Y:S02]  /*2770*/  LEA.HI.X R11, R106, UR5, R103, 0x1, P0 ;  /* 0x000000056a0b7c11 */ /* 0x000fe400080f0c67 */
[----:B------:R-:W-:Y:S02]  /*2780*/  ISETP.GT.AND P0, PT, R4, 0x1, PT ;  /* 0x000000010400780c */ /* 0x000fe40003f04270 */
[----:B------:R-:W-:Y:S02]  /*2790*/  F2FP.F16.F32.PACK_AB R24, RZ, R24 ;  /* 0x00000018ff18723e */ /* 0x000fe400000000ff */
[----:B------:R-:W-:-:S03]  /*27a0*/  ISETP.GT.AND P3, PT, R3, RZ, P0 ;  /* 0x000000ff0300720c */ /* 0x000fc60000764270 */
[----:B------:R0:W-:Y:S10]  /*27b0*/  @P1 STG.E.U16 desc[UR36][R10.64], R24 ;  /* 0x000000180a001986 */ /* 0x0001f4000c101524 */
[----:B------:R-:W-:Y:S05]  /*27c0*/  @!P3 BRA `(.L_x_35) ;  /* 0x000000000004b947 */ /* 0x000fea0003800000 */
[----:B------:R1:W5:Y:S02]  /*27d0*/  LDG.E.LTC128B.U16 R5, desc[UR36][R6.64+0x2] ;  /* 0x0000022406057981 */ /* 0x000364000c1e1520 */
.L_x_35:
[----:B------:R-:W-:Y:S05]  /*27e0*/  BSYNC B1 ;  /* 0x0000000000017941 */ /* 0x000fea0003800000 */
.L_x_34:
[----:B-----5:R-:W-:Y:S01]  /*27f0*/  HADD2.F32 R103, -RZ, R5.H0_H0 ;  /* 0x20000005ff677230 */ /* 0x020fe20000004100 */
[----:B------:R-:W-:Y:S01]  /*2800*/  ISETP.GT.AND P2, PT, R3, 0x8, P2 ;  /* 0x000000080300780c */ /* 0x000fe20001744270 */
[----:B------:R-:W-:Y:S01]  /*2810*/  IMAD.WIDE.U32 R20, R104, R112, R14 ;  /* 0x0000007068147225 */ /* 0x000fe200078e000e */
[----:B0-----:R-:W-:-:S03]  /*2820*/  PRMT R24, R5, 0x7610, R24 ;  /* 0x0000761005187816 */ /* 0x001fc60000000018 */
[----:B------:R-:W-:Y:S01]  /*2830*/  FMUL R12, R103, R90 ;  /* 0x0000005a670c7220 */ /* 0x000fe20000400000 */
[----:B------:R-:W-:Y:S01]  /*2840*/  IMAD.IADD R111, R111, 0x1, R21 ;  /* 0x000000016f6f7824 */ /* 0x000fe200078e0215 */
[----:B------:R-:W-:Y:S02]  /*2850*/  IADD3 R108, P1, R108, R20, RZ ;  /* 0x000000146c6c7210 */ /* 0x000fe40007f3e0ff */
[----:B------:R-:W-:-:S03]  /*2860*/  FFMA R12, R25, R23, R12 ;  /* 0x00000017190c7223 */ /* 0x000fc6000000000c */
[----:B------:R-:W-:Y:S01]  /*2870*/  IMAD.X R13, R111, 0x1, R13, P1 ;  /* 0x000000016f0d7824 */ /* 0x000fe200008e060d */
[C---:B------:R-:W-:Y:S02]  /*2880*/  LEA R14, P1, R108.reuse, R114, 0x1 ;  /* 0x000000726c0e7211 */ /* 0x040fe400078208ff */
[----:B------:R-:W-:Y:S02]  /*2890*/  F2FP.F16.F32.PACK_AB R12, RZ, R12 ;  /* 0x0000000cff0c723e */ /* 0x000fe400000000ff */
[----:B------:R-:W-:Y:S02]  /*28a0*/  LEA.HI.X R15, R108, R115, R13, 0x1, P1 ;  /* 0x000000736c0f7211 */ /* 0x000fe400008f0c0d */
[----:B------:R-:W-:-:S05]  /*28b0*/  PRMT R21, R12, 0x7610, R21 ;  /* 0x000076100c157816 */ /* 0x000fca0000000015 */
[----:B------:R0:W-:Y:S04]  /*28c0*/  @P3 STG.E.U16 desc[UR36][R10.64+0x2], R21 ;  /* 0x000002150a003986 */ /* 0x0001e8000c101524 */
[----:B------:R-:W2:Y:S01]  /*28d0*/  @P2 LDG.E.LTC128B.U16 R24, desc[UR36][R14.64] ;  /* 0x000000240e182981 */ /* 0x000ea2000c1e1520 */
[----:B------:R-:W-:Y:S01]  /*28e0*/  IADD3 R20, P1, R8, R20, RZ ;  /* 0x0000001408147210 */ /* 0x000fe20007f3e0ff */
[----:B------:R-:W-:Y:S01]  /*28f0*/  BSSY B1, `(.L_x_36) ;  /* 0x0000011000017945 */ /* 0x000fe20003800000 */
[----:B------:R-:W-:Y:S02]  /*2900*/  SHF.L.U64.HI R13, R91, 0x1, R92 ;  /* 0x000000015b0d7819 */ /* 0x000fe4000001025c */
[----:B------:R-:W-:Y:S01]  /*2910*/  ISETP.GT.AND P0, PT, R3, 0x8, P0 ;  /* 0x000000080300780c */ /* 0x000fe20000704270 */
[----:B0-----:R-:W-:Y:S01]  /*2920*/  IMAD.X R21, R9, 0x1, R111, P1 ;  /* 0x0000000109157824 */ /* 0x001fe200008e066f */
[----:B------:R-:W-:Y:S01]  /*2930*/  LEA R12, P1, R91, R10, 0x1 ;  /* 0x0000000a5b0c7211 */ /* 0x000fe200078208ff */
[----:B------:R-:W-:-:S04]  /*2940*/  IMAD.WIDE.U32 R20, R101, R110, R20 ;  /* 0x0000006e65147225 */ /* 0x000fc800078e0014 */
[----:B------:R-:W-:Y:S01]  /*2950*/  IMAD.X R13, R13, 0x1, R11, P1 ;  /* 0x000000010d0d7824 */ /* 0x000fe200008e060b */
[----:B------:R-:W-:Y:S01]  /*2960*/  LEA R8, P3, R20, R114, 0x1 ;  /* 0x0000007214087211 */ /* 0x000fe200078608ff */
[----:B------:R-:W-:-:S05]  /*2970*/  IMAD.IADD R9, R107, 0x1, R21 ;  /* 0x000000016b097824 */ /* 0x000fca00078e0215 */
[----:B------:R-:W-:Y:S01]  /*2980*/  LEA.HI.X R9, R20, R115, R9, 0x1, P3 ;  /* 0x0000007314097211 */ /* 0x000fe200018f0c09 */
[----:B--2---:R-:W-:-:S05]  /*2990*/  HADD2.F32 R5, -RZ, R24.H0_H0 ;  /* 0x20000018ff057230 */ /* 0x004fca0000004100 */
[----:B------:R-:W-:-:S04]  /*29a0*/  FMUL R5, R5, R90 ;  /* 0x0000005a05057220 */ /* 0x000fc80000400000 */
[----:B------:R-:W-:-:S05]  /*29b0*/  FFMA R5, R26, R23, R5 ;  /* 0x000000171a057223 */ /* 0x000fca0000000005 */
[----:B------:R-:W-:-:S05]  /*29c0*/  F2FP.F16.F32.PACK_AB R5, RZ, R5 ;  /* 0x00000005ff05723e */ /* 0x000fca00000000ff */
[----:B------:R0:W-:Y:S01]  /*29d0*/  @P2 STG.E.U16 desc[UR36][R12.64], R5 ;  /* 0x000000050c002986 */ /* 0x0001e2000c101524 */
[----:B------:R-:W-:Y:S05]  /*29e0*/  @!P0 BRA `(.L_x_37) ;  /* 0x0000000000048947 */ /* 0x000fea0003800000 */
[----:B------:R2:W5:Y:S02]  /*29f0*/  LDG.E.LTC128B.U16 R24, desc[UR36][R8.64+0x2] ;  /* 0x0000022408187981 */ /* 0x000564000c1e1520 */
.L_x_37:
[----:B------:R-:W-:Y:S05]  /*2a00*/  BSYNC B1 ;  /* 0x0000000000017941 */ /* 0x000fea0003800000 */
.L_x_36:
[----:B0----5:R-:W-:Y:S01]  /*2a10*/  HADD2.F32 R5, -RZ, R24.H0_H0 ;  /* 0x20000018ff057230 */ /* 0x021fe20000004100 */
[----:B------:R-:W-:Y:S01]  /*2a20*/  ISETP.GT.AND P1, PT, R4, 0x8, PT ;  /* 0x000000080400780c */ /* 0x000fe20003f24270 */
[----:B------:R-:W-:Y:S03]  /*2a30*/  BSSY B1, `(.L_x_38) ;  /* 0x0000008000017945 */ /* 0x000fe60003800000 */
[----:B------:R-:W-:Y:S01]  /*2a40*/  FMUL R14, R5, R90 ;  /* 0x0000005a050e7220 */ /* 0x000fe20000400000 */
[----:B------:R-:W-:-:S03]  /*2a50*/  ISETP.GT.AND P2, PT, R3, RZ, P1 ;  /* 0x000000ff0300720c */ /* 0x000fc60000f44270 */
[----:B------:R-:W-:-:S05]  /*2a60*/  FFMA R14, R27, R23, R14 ;  /* 0x000000171b0e7223 */ /* 0x000fca000000000e */
[----:B------:R-:W-:-:S05]  /*2a70*/  F2FP.F16.F32.PACK_AB R14, RZ, R14 ;  /* 0x0000000eff0e723e */ /* 0x000fca00000000ff */
[----:B------:R0:W-:Y:S01]  /*2a80*/  @P0 STG.E.U16 desc[UR36][R12.64+0x2], R14 ;  /* 0x0000020e0c000986 */ /* 0x0001e2000c101524 */
[----:B------:R-:W-:Y:S05]  /*2a90*/  @!P2 BRA `(.L_x_39) ;  /* 0x000000000004a947 */ /* 0x000fea0003800000 */
[----:B------:R3:W5:Y:S02]  /*2aa0*/  LDG.E.LTC128B.U16 R24, desc[UR36][R6.64+0x10] ;  /* 0x0000102406187981 */ /* 0x000764000c1e1520 */
.L_x_39:
[----:B------:R-:W-:Y:S05]  /*2ab0*/  BSYNC B1 ;  /* 0x0000000000017941 */ /* 0x000fea0003800000 */
.L_x_38:
[----:B-----5:R-:W-:Y:S01]  /*2ac0*/  HADD2.F32 R5, -RZ, R24.H0_H0 ;  /* 0x20000018ff057230 */ /* 0x020fe20000004100 */
        /* <DEDUP_REMOVED lines=9> */
.L_x_41:
[----:B------:R-:W-:Y:S05]  /*2b60*/  BSYNC B1 ;  /* 0x0000000000017941 */ /* 0x000fea0003800000 */
.L_x_40:
[----:B----45:R-:W-:Y:S01]  /*2b70*/  HADD2.F32 R5, -RZ, R24.H0_H0 ;  /* 0x20000018ff057230 */ /* 0x030fe20000004100 */
[----:B------:R-:W-:Y:S01]  /*2b80*/  ISETP.GT.AND P1, PT, R3, 0x8, P1 ;  /* 0x000000080300780c */ /* 0x000fe20000f24270 */
[----:B------:R-:W-:Y:S03]  /*2b90*/  BSSY B1, `(.L_x_42) ;  /* 0x0000007000017945 */ /* 0x000fe60003800000 */
[----:B0-----:R-:W-:-:S04]  /*2ba0*/  FMUL R14, R5, R90 ;  /* 0x0000005a050e7220 */ /* 0x001fc80000400000 */
[----:B------:R-:W-:-:S05]  /*2bb0*/  FFMA R14, R29, R23, R14 ;  /* 0x000000171d0e7223 */ /* 0x000fca000000000e */
[----:B------:R-:W-:-:S05]  /*2bc0*/  F2FP.F16.F32.PACK_AB R14, RZ, R14 ;  /* 0x0000000eff0e723e */ /* 0x000fca00000000ff */
[----:B------:R0:W-:Y:S01]  /*2bd0*/  @P3 STG.E.U16 desc[UR36][R10.64+0x12], R14 ;  /* 0x0000120e0a003986 */ /* 0x0001e2000c101524 */
[----:B------:R-:W-:Y:S05]  /*2be0*/  @!P1 BRA `(.L_x_43) ;  /* 0x0000000000049947 */ /* 0x000fea0003800000 */
[----:B------:R4:W5:Y:S02]  /*2bf0*/  LDG.E.LTC128B.U16 R24, desc[UR36][R8.64+0x10] ;  /* 0x0000102408187981 */ /* 0x000964000c1e1520 */
.L_x_43:
[----:B------:R-:W-:Y:S05]  /*2c00*/  BSYNC B1 ;  /* 0x0000000000017941 */ /* 0x000fea0003800000 */
.L_x_42:
[----:B-----5:R-:W-:Y:S01]  /*2c10*/  HADD2.F32 R5, -RZ, R24.H0_H0 ;  /* 0x20000018ff057230 */ /* 0x020fe20000004100 */
[----:B------:R-:W-:Y:S01]  /*2c20*/  ISETP.GT.AND P0, PT, R3, 0x8, P0 ;  /* 0x000000080300780c */ /* 0x000fe20000704270 */
[----:B------:R-:W-:Y:S03]  /*2c30*/  BSSY B1, `(.L_x_44) ;  /* 0x0000007000017945 */ /* 0x000fe60003800000 */
[----:B------:R-:W-:-:S04]  /*2c40*/  FMUL R5, R5, R90 ;  /* 0x0000005a05057220 */ /* 0x000fc80000400000 */
[----:B------:R-:W-:-:S05]  /*2c50*/  FFMA R5, R30, R23, R5 ;  /* 0x000000171e057223 */ /* 0x000fca0000000005 */
[----:B------:R-:W-:-:S05]  /*2c60*/  F2FP.F16.F32.PACK_AB R5, RZ, R5 ;  /* 0x00000005ff05723e */ /* 0x000fca00000000ff */
[----:B------:R0:W-:Y:S01]  /*2c70*/  @P1 STG.E.U16 desc[UR36][R12.64+0x10], R5 ;  /* 0x000010050c001986 */ /* 0x0001e2000c101524 */
[----:B------:R-:W-:Y:S05]  /*2c80*/  @!P0 BRA `(.L_x_45) ;  /* 0x0000000000048947 */ /* 0x000fea0003800000 */
[----:B------:R0:W5:Y:S02]  /*2c90*/  LDG.E.LTC128B.U16 R24, desc[UR36][R8.64+0x12] ;  /* 0x0000122408187981 */ /* 0x000164000c1e1520 */
.L_x_45:
[----:B------:R-:W-:Y:S05]  /*2ca0*/  BSYNC B1 ;  /* 0x0000000000017941 */ /* 0x000fea0003800000 */
.L_x_44:
        /* <DEDUP_REMOVED lines=10> */
.L_x_47:
[----:B------:R-:W-:Y:S05]  /*2d50*/  BSYNC B1 ;  /* 0x0000000000017941 */ /* 0x000fea0003800000 */
.L_x_46:
        /* <DEDUP_REMOVED lines=10> */
.L_x_49:
[----:B------:R-:W-:Y:S05]  /*2e00*/  BSYNC B1 ;  /* 0x0000000000017941 */ /* 0x000fea0003800000 */
.L_x_48:
[----:B0----5:R-:W-:Y:S01]  /*2e10*/  HADD2.F32 R5, -RZ, R24.H0_H0 ;  /* 0x20000018ff057230 */ /* 0x021fe20000004100 */
        /* <DEDUP_REMOVED lines=8> */
.L_x_51:
[----:B------:R-:W-:Y:S05]  /*2ea0*/  BSYNC B1 ;  /* 0x0000000000017941 */ /* 0x000fea0003800000 */
.L_x_50:
        /* <DEDUP_REMOVED lines=9> */
.L_x_53:
[----:B------:R-:W-:Y:S05]  /*2f40*/  BSYNC B1 ;  /* 0x0000000000017941 */ /* 0x000fea0003800000 */
.L_x_52:
        /* <DEDUP_REMOVED lines=10> */
.L_x_55:
[----:B------:R-:W-:Y:S05]  /*2ff0*/  BSYNC B1 ;  /* 0x0000000000017941 */ /* 0x000fea0003800000 */
.L_x_54:
        /* <DEDUP_REMOVED lines=10> */
.L_x_57:
[----:B------:R-:W-:Y:S05]  /*30a0*/  BSYNC B1 ;  /* 0x0000000000017941 */ /* 0x000fea0003800000 */
.L_x_56:
        /* <DEDUP_REMOVED lines=9> */
.L_x_59:
[----:B------:R-:W-:Y:S05]  /*3140*/  BSYNC B1 ;  /* 0x0000000000017941 */ /* 0x000fea0003800000 */
.L_x_58:
        /* <DEDUP_REMOVED lines=9> */
.L_x_61:
[----:B------:R-:W-:Y:S05]  /*31e0*/  BSYNC B1 ;  /* 0x0000000000017941 */ /* 0x000fea0003800000 */
.L_x_60:
        /* <DEDUP_REMOVED lines=10> */
.L_x_63:
[----:B------:R-:W-:Y:S05]  /*3290*/  BSYNC B1 ;  /* 0x0000000000017941 */ /* 0x000fea0003800000 */
.L_x_62:
        /* <DEDUP_REMOVED lines=10> */
.L_x_65:
[----:B------:R-:W-:Y:S05]  /*3340*/  BSYNC B1 ;  /* 0x0000000000017941 */ /* 0x000fea0003800000 */
.L_x_64:
        /* <DEDUP_REMOVED lines=9> */
.L_x_67:
[----:B------:R-:W-:Y:S05]  /*33e0*/  BSYNC B1 ;  /* 0x0000000000017941 */ /* 0x000fea0003800000 */
.L_x_66:
        /* <DEDUP_REMOVED lines=9> */
.L_x_69:
[----:B------:R-:W-:Y:S05]  /*3480*/  BSYNC B1 ;  /* 0x0000000000017941 */ /* 0x000fea0003800000 */
.L_x_68:
        /* <DEDUP_REMOVED lines=10> */
.L_x_71:
[----:B------:R-:W-:Y:S05]  /*3530*/  BSYNC B1 ;  /* 0x0000000000017941 */ /* 0x000fea0003800000 */
.L_x_70:
        /* <DEDUP_REMOVED lines=10> */
.L_x_73:
[----:B------:R-:W-:Y:S05]  /*35e0*/  BSYNC B1 ;  /* 0x0000000000017941 */ /* 0x000fea0003800000 */
.L_x_72:
        /* <DEDUP_REMOVED lines=9> */
.L_x_75:
[----:B------:R-:W-:Y:S05]  /*3680*/  BSYNC B1 ;  /* 0x0000000000017941 */ /* 0x000fea0003800000 */
.L_x_74:
        /* <DEDUP_REMOVED lines=9> */
.L_x_77:
[----:B------:R-:W-:Y:S05]  /*3720*/  BSYNC B1 ;  /* 0x0000000000017941 */ /* 0x000fea0003800000 */
.L_x_76:
        /* <DEDUP_REMOVED lines=10> */
.L_x_79:
[----:B------:R-:W-:Y:S05]  /*37d0*/  BSYNC B1 ;  /* 0x0000000000017941 */ /* 0x000fea0003800000 */
.L_x_78:
        /* <DEDUP_REMOVED lines=10> */
.L_x_81:
[----:B------:R-:W-:Y:S05]  /*3880*/  BSYNC B1 ;  /* 0x0000000000017941 */ /* 0x000fea0003800000 */
.L_x_80:
        /* <DEDUP_REMOVED lines=9> */
.L_x_83:
[----:B------:R-:W-:Y:S05]  /*3920*/  BSYNC B1 ;  /* 0x0000000000017941 */ /* 0x000fea0003800000 */
.L_x_82:
        /* <DEDUP_REMOVED lines=9> */
.L_x_85:
[----:B------:R-:W-:Y:S05]  /*39c0*/  BSYNC B1 ;  /* 0x0000000000017941 */ /* 0x000fea0003800000 */
.L_x_84:
        /* <DEDUP_REMOVED lines=10> */
.L_x_87:
[----:B------:R-:W-:Y:S05]  /*3a70*/  BSYNC B1 ;  /* 0x0000000000017941 */ /* 0x000fea0003800000 */
.L_x_86:
        /* <DEDUP_REMOVED lines=10> */
.L_x_89:
[----:B------:R-:W-:Y:S05]  /*3b20*/  BSYNC B1 ;  /* 0x0000000000017941 */ /* 0x000fea0003800000 */
.L_x_88:
        /* <DEDUP_REMOVED lines=9> */
.L_x_91:
[----:B------:R-:W-:Y:S05]  /*3bc0*/  BSYNC B1 ;  /* 0x0000000000017941 */ /* 0x000fea0003800000 */
.L_x_90:
        /* <DEDUP_REMOVED lines=9> */
.L_x_93:
[----:B------:R-:W-:Y:S05]  /*3c60*/  BSYNC B1 ;  /* 0x0000000000017941 */ /* 0x000fea0003800000 */
.L_x_92:
        /* <DEDUP_REMOVED lines=10> */
.L_x_95:
[----:B------:R-:W-:Y:S05]  /*3d10*/  BSYNC B1 ;  /* 0x0000000000017941 */ /* 0x000fea0003800000 */
.L_x_94:
        /* <DEDUP_REMOVED lines=10> */
.L_x_97:
[----:B------:R-:W-:Y:S05]  /*3dc0*/  BSYNC B1 ;  /* 0x0000000000017941 */ /* 0x000fea0003800000 */
.L_x_96:
        /* <DEDUP_REMOVED lines=9> */
.L_x_99:
[----:B------:R-:W-:Y:S05]  /*3e60*/  BSYNC B1 ;  /* 0x0000000000017941 */ /* 0x000fea0003800000 */
.L_x_98:
        /* <DEDUP_REMOVED lines=9> */
.L_x_101:
[----:B------:R-:W-:Y:S05]  /*3f00*/  BSYNC B1 ;  /* 0x0000000000017941 */ /* 0x000fea0003800000 */
.L_x_100:
        /* <DEDUP_REMOVED lines=10> */
.L_x_103:
[----:B------:R-:W-:Y:S05]  /*3fb0*/  BSYNC B1 ;  /* 0x0000000000017941 */ /* 0x000fea0003800000 */
.L_x_102:
        /* <DEDUP_REMOVED lines=10> */
.L_x_105:
[----:B------:R-:W-:Y:S05]  /*4060*/  BSYNC B1 ;  /* 0x0000000000017941 */ /* 0x000fea0003800000 */
.L_x_104:
        /* <DEDUP_REMOVED lines=9> */
.L_x_107:
[----:B------:R-:W-:Y:S05]  /*4100*/  BSYNC B1 ;  /* 0x0000000000017941 */ /* 0x000fea0003800000 */
.L_x_106:
        /* <DEDUP_REMOVED lines=9> */
.L_x_109:
[----:B------:R-:W-:Y:S05]  /*41a0*/  BSYNC B1 ;  /* 0x0000000000017941 */ /* 0x000fea0003800000 */
.L_x_108:
        /* <DEDUP_REMOVED lines=10> */
.L_x_111:
[----:B------:R-:W-:Y:S05]  /*4250*/  BSYNC B1 ;  /* 0x0000000000017941 */ /* 0x000fea0003800000 */
.L_x_110:
        /* <DEDUP_REMOVED lines=10> */
.L_x_113:
[----:B------:R-:W-:Y:S05]  /*4300*/  BSYNC B1 ;  /* 0x0000000000017941 */ /* 0x000fea0003800000 */
.L_x_112:
        /* <DEDUP_REMOVED lines=9> */
.L_x_115:
[----:B------:R-:W-:Y:S05]  /*43a0*/  BSYNC B1 ;  /* 0x0000000000017941 */ /* 0x000fea0003800000 */
.L_x_114:
        /* <DEDUP_REMOVED lines=9> */
.L_x_117:
[----:B------:R-:W-:Y:S05]  /*4440*/  BSYNC B1 ;  /* 0x0000000000017941 */ /* 0x000fea0003800000 */
.L_x_116:
        /* <DEDUP_REMOVED lines=10> */
.L_x_119:
[----:B------:R-:W-:Y:S05]  /*44f0*/  BSYNC B1 ;  /* 0x0000000000017941 */ /* 0x000fea0003800000 */
.L_x_118:
        /* <DEDUP_REMOVED lines=10> */
.L_x_121:
[----:B------:R-:W-:Y:S05]  /*45a0*/  BSYNC B1 ;  /* 0x0000000000017941 */ /* 0x000fea0003800000 */
.L_x_120:
        /* <DEDUP_REMOVED lines=9> */
.L_x_123:
[----:B------:R-:W-:Y:S05]  /*4640*/  BSYNC B1 ;  /* 0x0000000000017941 */ /* 0x000fea0003800000 */
.L_x_122:
        /* <DEDUP_REMOVED lines=9> */
.L_x_125:
[----:B------:R-:W-:Y:S05]  /*46e0*/  BSYNC B1 ;  /* 0x0000000000017941 */ /* 0x000fea0003800000 */
.L_x_124:
        /* <DEDUP_REMOVED lines=10> */
.L_x_127:
[----:B------:R-:W-:Y:S05]  /*4790*/  BSYNC B1 ;  /* 0x0000000000017941 */ /* 0x000fea0003800000 */
.L_x_126:
        /* <DEDUP_REMOVED lines=10> */
.L_x_129:
[----:B------:R-:W-:Y:S05]  /*4840*/  BSYNC B1 ;  /* 0x0000000000017941 */ /* 0x000fea0003800000 */
.L_x_128:
        /* <DEDUP_REMOVED lines=9> */
.L_x_131:
[----:B------:R-:W-:Y:S05]  /*48e0*/  BSYNC B1 ;  /* 0x0000000000017941 */ /* 0x000fea0003800000 */
.L_x_130:
        /* <DEDUP_REMOVED lines=9> */
.L_x_133:
[----:B------:R-:W-:Y:S05]  /*4980*/  BSYNC B1 ;  /* 0x0000000000017941 */ /* 0x000fea0003800000 */
.L_x_132:
        /* <DEDUP_REMOVED lines=10> */
.L_x_135:
[----:B------:R-:W-:Y:S05]  /*4a30*/  BSYNC B1 ;  /* 0x0000000000017941 */ /* 0x000fea0003800000 */
.L_x_134:
        /* <DEDUP_REMOVED lines=10> */
.L_x_137:
[----:B------:R-:W-:Y:S05]  /*4ae0*/  BSYNC B1 ;  /* 0x0000000000017941 */ /* 0x000fea0003800000 */
.L_x_136:
        /* <DEDUP_REMOVED lines=9> */
.L_x_139:
[----:B------:R-:W-:Y:S05]  /*4b80*/  BSYNC B1 ;  /* 0x0000000000017941 */ /* 0x000fea0003800000 */
.L_x_138:
        /* <DEDUP_REMOVED lines=9> */
.L_x_141:
[----:B------:R-:W-:Y:S05]  /*4c20*/  BSYNC B1 ;  /* 0x0000000000017941 */ /* 0x000fea0003800000 */
.L_x_140:
        /* <DEDUP_REMOVED lines=10> */
.L_x_143:
[----:B------:R-:W-:Y:S05]  /*4cd0*/  BSYNC B1 ;  /* 0x0000000000017941 */ /* 0x000fea0003800000 */
.L_x_142:
        /* <DEDUP_REMOVED lines=10> */
.L_x_145:
[----:B------:R-:W-:Y:S05]  /*4d80*/  BSYNC B1 ;  /* 0x0000000000017941 */ /* 0x000fea0003800000 */
.L_x_144:
        /* <DEDUP_REMOVED lines=9> */
.L_x_147:
[----:B------:R-:W-:Y:S05]  /*4e20*/  BSYNC B1 ;  /* 0x0000000000017941 */ /* 0x000fea0003800000 */
.L_x_146:
        /* <DEDUP_REMOVED lines=9> */
.L_x_149:
[----:B------:R-:W-:Y:S05]  /*4ec0*/  BSYNC B1 ;  /* 0x0000000000017941 */ /* 0x000fea0003800000 */
.L_x_148:
        /* <DEDUP_REMOVED lines=10> */
.L_x_151:
[----:B------:R-:W-:Y:S05]  /*4f70*/  BSYNC B1 ;  /* 0x0000000000017941 */ /* 0x000fea0003800000 */
.L_x_150:
[----:B-----5:R-:W-:Y:S01]  /*4f80*/  HADD2.F32 R5, -RZ, R24.H0_H0 ;  /* 0x20000018ff057230 */ /* 0x020fe20000004100 */
[----:B------:R-:W-:Y:S01]  /*4f90*/  ISETP.GT.AND P0, PT, R4, 0x79, PT ;  /* 0x000000790400780c */ /* 0x000fe20003f04270 */
[----:B------:R-:W-:Y:S01]  /*4fa0*/  @P2 IMAD.MOV.U32 R4, RZ, RZ, R10 ;  /* 0x000000ffff042224 */ /* 0x000fe200078e000a */
[----:B------:R-:W-:Y:S02]  /*4fb0*/  BSSY B1, `(.L_x_152) ;  /* 0x000000a000017945 */ /* 0x000fe40003800000 */
[----:B------:R-:W-:Y:S01]  /*4fc0*/  FMUL R5, R5, R90 ;  /* 0x0000005a05057220 */ /* 0x000fe20000400000 */
[----:B------:R-:W-:-:S03]  /*4fd0*/  ISETP.GT.AND P3, PT, R3, RZ, P0 ;  /* 0x000000ff0300720c */ /* 0x000fc60000764270 */
[----:B------:R-:W-:-:S05]  /*4fe0*/  FFMA R5, R84, R23, R5 ;  /* 0x0000001754057223 */ /* 0x000fca0000000005 */
[----:B------:R-:W-:-:S04]  /*4ff0*/  F2FP.F16.F32.PACK_AB R5, RZ, R5 ;  /* 0x00000005ff05723e */ /* 0x000fc800000000ff */
[----:B0-----:R-:W-:Y:S01]  /*5000*/  PRMT R14, R5, 0x7610, R14 ;  /* 0x00007610050e7816 */ /* 0x001fe2000000000e */
[----:B------:R-:W-:-:S05]  /*5010*/  @P2 IMAD.MOV.U32 R5, RZ, RZ, R11 ;  /* 0x000000ffff052224 */ /* 0x000fca00078e000b */
[----:B------:R0:W-:Y:S01]  /*5020*/  @P2 STG.E.U16 desc[UR36][R4.64+0xf0], R14 ;  /* 0x0000f00e04002986 */ /* 0x0001e2000c101524 */
[----:B------:R-:W-:Y:S05]  /*5030*/  @!P3 BRA `(.L_x_153) ;  /* 0x000000000004b947 */ /* 0x000fea0003800000 */
[----:B------:R0:W5:Y:S02]  /*5040*/  LDG.E.LTC128B.U16 R24, desc[UR36][R6.64+0xf2] ;  /* 0x0000f22406187981 */ /* 0x000164000c1e1520 */
.L_x_153:
[----:B------:R-:W-:Y:S05]  /*5050*/  BSYNC B1 ;  /* 0x0000000000017941 */ /* 0x000fea0003800000 */
.L_x_152:
        /* <DEDUP_REMOVED lines=9> */
.L_x_155:
[----:B------:R-:W-:Y:S05]  /*50f0*/  BSYNC B1 ;  /* 0x0000000000017941 */ /* 0x000fea0003800000 */
.L_x_154:
[----:B-----5:R-:W-:Y:S01]  /*5100*/  HADD2.F32 R5, -RZ, R24.H0_H0 ;  /* 0x20000018ff057230 */ /* 0x020fe20000004100 */
[----:B------:R-:W-:Y:S01]  /*5110*/  ISETP.GT.AND P0, PT, R3, 0x8, P0 ;  /* 0x000000080300780c */ /* 0x000fe20000704270 */
[----:B0-----:R-:W-:Y:S01]  /*5120*/  @P1 IMAD.MOV.U32 R4, RZ, RZ, R12 ;  /* 0x000000ffff041224 */ /* 0x001fe200078e000c */
[----:B------:R-:W-:Y:S02]  /*5130*/  BSSY B1, `(.L_x_156) ;  /* 0x0000009000017945 */ /* 0x000fe40003800000 */
[----:B------:R-:W-:-:S04]  /*5140*/  FMUL R5, R5, R90 ;  /* 0x0000005a05057220 */ /* 0x000fc80000400000 */
[----:B------:R-:W-:-:S05]  /*5150*/  FFMA R5, R86, R23, R5 ;  /* 0x0000001756057223 */ /* 0x000fca0000000005 */
[----:B------:R-:W-:-:S04]  /*5160*/  F2FP.F16.F32.PACK_AB R5, RZ, R5 ;  /* 0x00000005ff05723e */ /* 0x000fc800000000ff */
[----:B-1-3--:R-:W-:Y:S01]  /*5170*/  PRMT R6, R5, 0x7610, R6 ;  /* 0x0000761005067816 */ /* 0x00afe20000000006 */
[----:B------:R-:W-:-:S05]  /*5180*/  @P1 IMAD.MOV.U32 R5, RZ, RZ, R13 ;  /* 0x000000ffff051224 */ /* 0x000fca00078e000d */
[----:B------:R0:W-:Y:S01]  /*5190*/  @P1 STG.E.U16 desc[UR36][R4.64+0xf0], R6 ;  /* 0x0000f00604001986 */ /* 0x0001e2000c101524 */
[----:B------:R-:W-:Y:S05]  /*51a0*/  @!P0 BRA `(.L_x_157) ;  /* 0x0000000000048947 */ /* 0x000fea0003800000 */
[----:B------:R1:W5:Y:S02]  /*51b0*/  LDG.E.LTC128B.U16 R24, desc[UR36][R8.64+0xf2] ;  /* 0x0000f22408187981 */ /* 0x000364000c1e1520 */
.L_x_157:
[----:B------:R-:W-:Y:S05]  /*51c0*/  BSYNC B1 ;  /* 0x0000000000017941 */ /* 0x000fea0003800000 */
.L_x_156:
[----:B------:R-:W-:Y:S05]  /*51d0*/  @!P0 BRA `(.L_x_158) ;  /* 0x0000001000e88947 */ /* 0x000fea0003800000 */
[----:B-----5:R-:W-:-:S05]  /*51e0*/  HADD2.F32 R3, -RZ, R24.H0_H0 ;  /* 0x20000018ff037230 */ /* 0x020fca0000004100 */
[----:B0-----:R-:W-:-:S04]  /*51f0*/  FMUL R4, R3, R90 ;  /* 0x0000005a03047220 */ /* 0x001fc80000400000 */
[----:B------:R-:W-:-:S05]  /*5200*/  FFMA R4, R87, R23, R4 ;  /* 0x0000001757047223 */ /* 0x000fca0000000004 */
[----:B------:R-:W-:-:S05]  /*5210*/  F2FP.F16.F32.PACK_AB R4, RZ, R4 ;  /* 0x00000004ff04723e */ /* 0x000fca00000000ff */
[----:B------:R3:W-:Y:S01]  /*5220*/  STG.E.U16 desc[UR36][R12.64+0xf2], R4 ;  /* 0x0000f2040c007986 */ /* 0x0007e2000c101524 */
[----:B------:R-:W-:Y:S05]  /*5230*/  BRA `(.L_x_158) ;  /* 0x0000001000d07947 */ /* 0x000fea0003800000 */
.L_x_33:
[----:B------:R-:W-:Y:S01]  /*5240*/  ISETP.GT.AND P3, PT, R4, 0x1, PT ;  /* 0x000000010400780c */ /* 0x000fe20003f64270 */
[----:B------:R-:W-:Y:S01]  /*5250*/  ULDC.64 UR4, c[0x0][0x5c0] ;  /* 0x0001700000047ab9 */ /* 0x000fe20000000a00 */
[-C--:B------:R-:W-:Y:S01]  /*5260*/  FMUL R24, R24, R23.reuse ;  /* 0x0000001718187220 */ /* 0x080fe20000400000 */
[----:B------:R-:W-:Y:S01]  /*5270*/  LEA R6, P4, R106, UR4, 0x1 ;  /* 0x000000046a067c11 */ /* 0x000fe2000f8808ff */
[-C--:B------:R-:W-:Y:S01]  /*5280*/  FMUL R25, R25, R23.reuse ;  /* 0x0000001719197220 */ /* 0x080fe20000400000 */
[----:B------:R-:W-:Y:S01]  /*5290*/  ISETP.GT.AND P0, PT, R3, RZ, P3 ;  /* 0x000000ff0300720c */ /* 0x000fe20001f04270 */
[-C--:B------:R-:W-:Y:S01]  /*52a0*/  FMUL R26, R26, R23.reuse ;  /* 0x000000171a1a7220 */ /* 0x080fe20000400000 */
[----:B------:R-:W-:Y:S01]  /*52b0*/  F2FP.F16.F32.PACK_AB R24, RZ, R24 ;  /* 0x00000018ff18723e */ /* 0x000fe200000000ff */
[-C--:B------:R-:W-:Y:S01]  /*52c0*/  FMUL R27, R27, R23.reuse ;  /* 0x000000171b1b7220 */ /* 0x080fe20000400000 */
[----:B------:R-:W-:Y:S01]  /*52d0*/  LEA.HI.X R7, R106, UR5, R103, 0x1, P4 ;  /* 0x000000056a077c11 */ /* 0x000fe2000a0f0c67 */
[----:B------:R-:W-:Y:S01]  /*52e0*/  FMUL R28, R28, R23 ;  /* 0x000000171c1c7220 */ /* 0x000fe20000400000 */
[----:B------:R-:W-:Y:S01]  /*52f0*/  F2FP.F16.F32.PACK_AB R25, RZ, R25 ;  /* 0x00000019ff19723e */ /* 0x000fe200000000ff */
[-C--:B------:R-:W-:Y:S01]  /*5300*/  FMUL R29, R29, R23.reuse ;  /* 0x000000171d1d7220 */ /* 0x080fe20000400000 */
[----:B------:R-:W-:Y:S01]  /*5310*/  ISETP.GT.AND P2, PT, R3, 0x8, P2 ;  /* 0x000000080300780c */ /* 0x000fe20001744270 */
[----:B------:R-:W-:Y:S01]  /*5320*/  @P1 STG.E.U16 desc[UR36][R6.64], R24 ;  /* 0x0000001806001986 */ /* 0x000fe2000c101524 */
[----:B------:R-:W-:Y:S01]  /*5330*/  ISETP.GT.AND P1, PT, R4, 0x8, PT ;  /* 0x000000080400780c */ /* 0x000fe20003f24270 */
[-C--:B------:R-:W-:Y:S01]  /*5340*/  FMUL R30, R30, R23.reuse ;  /* 0x000000171e1e7220 */ /* 0x080fe20000400000 */
[C---:B------:R-:W-:Y:S01]  /*5350*/  SHF.L.U64.HI R5, R91.reuse, 0x1, R92 ;  /* 0x000000015b057819 */ /* 0x040fe2000001025c */
[----:B------:R-:W-:Y:S01]  /*5360*/  @P0 STG.E.U16 desc[UR36][R6.64+0x2], R25 ;  /* 0x0000021906000986 */ /* 0x000fe2000c101524 */
[----:B------:R-:W-:Y:S01]  /*5370*/  LEA R8, P5, R91, R6, 0x1 ;  /* 0x000000065b087211 */ /* 0x000fe200078a08ff */
[-C--:B------:R-:W-:Y:S01]  /*5380*/  FMUL R31, R31, R23.reuse ;  /* 0x000000171f1f7220 */ /* 0x080fe20000400000 */
[----:B------:R-:W-:Y:S01]  /*5390*/  ISETP.GT.AND P3, PT, R3, 0x8, P3 ;  /* 0x000000080300780c */ /* 0x000fe20001f64270 */
[-C--:B------:R-:W-:Y:S01]  /*53a0*/  FMUL R32, R32, R23.reuse ;  /* 0x0000001720207220 */ /* 0x080fe20000400000 */
[----:B------:R-:W-:Y:S01]  /*53b0*/  ISETP.GT.AND P0, PT, R4, 0x9, PT ;  /* 0x000000090400780c */ /* 0x000fe20003f04270 */
[----:B------:R-:W-:Y:S01]  /*53c0*/  IMAD.X R9, R5, 0x1, R7, P5 ;  /* 0x0000000105097824 */ /* 0x000fe200028e0607 */
[----:B------:R-:W-:Y:S01]  /*53d0*/  ISETP.GT.AND P4, PT, R3, RZ, P1 ;  /* 0x000000ff0300720c */ /* 0x000fe20000f84270 */
[-C--:B------:R-:W-:Y:S01]  /*53e0*/  FMUL R33, R33, R23.reuse ;  /* 0x0000001721217220 */ /* 0x080fe20000400000 */
[----:B------:R-:W-:Y:S01]  /*53f0*/  F2FP.F16.F32.PACK_AB R26, RZ, R26 ;  /* 0x0000001aff1a723e */ /* 0x000fe200000000ff */
[-C--:B------:R-:W-:Y:S01]  /*5400*/  FMUL R34, R34, R23.reuse ;  /* 0x0000001722227220 */ /* 0x080fe20000400000 */
[----:B------:R-:W-:Y:S01]  /*5410*/  ISETP.GT.AND P5, PT, R3, RZ, P0 ;  /* 0x000000ff0300720c */ /* 0x000fe200007a4270 */
[----:B------:R-:W-:Y:S01]  /*5420*/  FMUL R35, R35, R23 ;  /* 0x0000001723237220 */ /* 0x000fe20000400000 */
[----:B------:R-:W-:Y:S01]  /*5430*/  F2FP.F16.F32.PACK_AB R27, RZ, R27 ;  /* 0x0000001bff1b723e */ /* 0x000fe200000000ff */
[----:B------:R-:W-:Y:S01]  /*5440*/  @P2 STG.E.U16 desc[UR36][R8.64], R26 ;  /* 0x0000001a08002986 */ /* 0x000fe2000c101524 */
[----:B------:R-:W-:Y:S01]  /*5450*/  F2FP.F16.F32.PACK_AB R28, RZ, R28 ;  /* 0x0000001cff1c723e */ /* 0x000fe200000000ff */
[-C--:B------:R-:W-:Y:S01]  /*5460*/  FMUL R36, R36, R23.reuse ;  /* 0x0000001724247220 */ /* 0x080fe20000400000 */
[----:B------:R-:W-:Y:S01]  /*5470*/  ISETP.GT.AND P2, PT, R3, 0x8, P1 ;  /* 0x000000080300780c */ /* 0x000fe20000f44270 */
[----:B------:R-:W-:Y:S01]  /*5480*/  @P3 STG.E.U16 desc[UR36][R8.64+0x2], R27 ;  /* 0x0000021b08003986 */ /* 0x000fe2000c101524 */
[----:B------:R-:W-:Y:S01]  /*5490*/  ISETP.GT.AND P1, PT, R4, 0x10, PT ;  /* 0x000000100400780c */ /* 0x000fe20003f24270 */
[----:B------:R-:W-:Y:S01]  /*54a0*/  FMUL R37, R37, R23 ;  /* 0x0000001725257220 */ /* 0x000fe20000400000 */
[----:B------:R-:W-:Y:S01]  /*54b0*/  F2FP.F16.F32.PACK_AB R29, RZ, R29 ;  /* 0x0000001dff1d723e */ /* 0x000fe200000000ff */
[----:B------:R-:W-:Y:S01]  /*54c0*/  @P4 STG.E.U16 desc[UR36][R6.64+0x10], R28 ;  /* 0x0000101c06004986 */ /* 0x000fe2000c101524 */
[C---:B------:R-:W-:Y:S01]  /*54d0*/  ISETP.GT.AND P3, PT, R3.reuse, 0x8, P0 ;  /* 0x000000080300780c */ /* 0x040fe20000764270 */
[-C--:B------:R-:W-:Y:S01]  /*54e0*/  FMUL R38, R38, R23.reuse ;  /* 0x0000001726267220 */ /* 0x080fe20000400000 */
[----:B------:R-:W-:Y:S01]  /*54f0*/  ISETP.GT.AND P0, PT, R4, 0x11, PT ;  /* 0x000000110400780c */ /* 0x000fe20003f04270 */
[----:B------:R-:W-:Y:S01]  /*5500*/  @P5 STG.E.U16 desc[UR36][R6.64+0x12], R29 ;  /* 0x0000121d06005986 */ /* 0x000fe2000c101524 */
        /* <DEDUP_REMOVED lines=161> */
[----:B------:R-:W-:Y:S01]  /*5f20*/  FMUL R87, R87, R23 ;  /* 0x0000001757577220 */ /* 0x000fe20000400000 */
[----:B------:R-:W-:-:S02]  /*5f30*/  F2FP.F16.F32.PACK_AB R62, RZ, R62 ;  /* 0x0000003eff3e723e */ /* 0x000fc400000000ff */
[C---:B------:R-:W-:Y:S02]  /*5f40*/  ISETP.GT.AND P5, PT, R3.reuse, RZ, P0 ;  /* 0x000000ff0300720c */ /* 0x040fe400007a4270 */
[----:B------:R-:W-:Y:S01]  /*5f50*/  F2FP.F16.F32.PACK_AB R63, RZ, R63 ;  /* 0x0000003fff3f723e */ /* 0x000fe200000000ff */
[----:B------:R-:W-:Y:S01]  /*5f60*/  @P2 STG.E.U16 desc[UR36][R8.64+0x90], R62 ;  /* 0x0000903e08002986 */ /* 0x000fe2000c101524 */
[----:B------:R-:W-:Y:S02]  /*5f70*/  F2FP.F16.F32.PACK_AB R64, RZ, R64 ;  /* 0x00000040ff40723e */ /* 0x000fe400000000ff */
[C---:B------:R-:W-:Y:S01]  /*5f80*/  ISETP.GT.AND P2, PT, R3.reuse, 0x8, P1 ;  /* 0x000000080300780c */ /* 0x040fe20000f44270 */
[----:B------:R-:W-:Y:S01]  /*5f90*/  @P3 STG.E.U16 desc[UR36][R8.64+0x92], R63 ;  /* 0x0000923f08003986 */ /* 0x000fe2000c101524 */
[----:B------:R-:W-:Y:S02]  /*5fa0*/  ISETP.GT.AND P1, PT, R4, 0x58, PT ;  /* 0x000000580400780c */ /* 0x000fe40003f24270 */
[----:B------:R-:W-:Y:S01]  /*5fb0*/  F2FP.F16.F32.PACK_AB R65, RZ, R65 ;  /* 0x00000041ff41723e */ /* 0x000fe200000000ff */
[----:B------:R-:W-:Y:S01]  /*5fc0*/  @P4 STG.E.U16 desc[UR36][R6.64+0xa0], R64 ;  /* 0x0000a04006004986 */ /* 0x000fe2000c101524 */
[----:B------:R-:W-:-:S02]  /*5fd0*/  ISETP.GT.AND P3, PT, R3, 0x8, P0 ;  /* 0x000000080300780c */ /* 0x000fc40000764270 */
[----:B------:R-:W-:Y:S01]  /*5fe0*/  ISETP.GT.AND P0, PT, R4, 0x59, PT ;  /* 0x000000590400780c */ /* 0x000fe20003f04270 */
[----:B------:R-:W-:Y:S01]  /*5ff0*/  @P5 STG.E.U16 desc[UR36][R6.64+0xa2], R65 ;  /* 0x0000a24106005986 */ /* 0x000fe2000c101524 */
[C---:B------:R-:W-:Y:S02]  /*6000*/  ISETP.GT.AND P4, PT, R3.reuse, RZ, P1 ;  /* 0x000000ff0300720c */ /* 0x040fe40000f84270 */
[----:B------:R-:W-:Y:S02]  /*6010*/  F2FP.F16.F32.PACK_AB R66, RZ, R66 ;  /* 0x00000042ff42723e */ /* 0x000fe400000000ff */
[----:B------:R-:W-:Y:S02]  /*6020*/  ISETP.GT.AND P5, PT, R3, RZ, P0 ;  /* 0x000000ff0300720c */ /* 0x000fe400007a4270 */
[----:B------:R-:W-:Y:S01]  /*6030*/  F2FP.F16.F32.PACK_AB R67, RZ, R67 ;  /* 0x00000043ff43723e */ /* 0x000fe200000000ff */
[----:B------:R-:W-:Y:S01]  /*6040*/  @P2 STG.E.U16 desc[UR36][R8.64+0xa0], R66 ;  /* 0x0000a04208002986 */ /* 0x000fe2000c101524 */
[----:B------:R-:W-:-:S02]  /*6050*/  F2FP.F16.F32.PACK_AB R68, RZ, R68 ;  /* 0x00000044ff44723e */ /* 0x000fc400000000ff */
[C---:B------:R-:W-:Y:S01]  /*6060*/  ISETP.GT.AND P2, PT, R3.reuse, 0x8, P1 ;  /* 0x000000080300780c */ /* 0x040fe20000f44270 */
[----:B------:R-:W-:Y:S01]  /*6070*/  @P3 STG.E.U16 desc[UR36][R8.64+0xa2], R67 ;  /* 0x0000a24308003986 */ /* 0x000fe2000c101524 */
[C---:B------:R-:W-:Y:S02]  /*6080*/  ISETP.GT.AND P1, PT, R4.reuse, 0x60, PT ;  /* 0x000000600400780c */ /* 0x040fe40003f24270 */
[----:B------:R-:W-:Y:S01]  /*6090*/  F2FP.F16.F32.PACK_AB R69, RZ, R69 ;  /* 0x00000045ff45723e */ /* 0x000fe200000000ff */
[----:B------:R-:W-:Y:S01]  /*60a0*/  @P4 STG.E.U16 desc[UR36][R6.64+0xb0], R68 ;  /* 0x0000b04406004986 */ /* 0x000fe2000c101524 */
[C---:B------:R-:W-:Y:S02]  /*60b0*/  ISETP.GT.AND P3, PT, R3.reuse, 0x8, P0 ;  /* 0x000000080300780c */ /* 0x040fe40000764270 */
[----:B------:R-:W-:Y:S01]  /*60c0*/  ISETP.GT.AND P0, PT, R4, 0x61, PT ;  /* 0x000000610400780c */ /* 0x000fe20003f04270 */
[----:B------:R-:W-:Y:S01]  /*60d0*/  @P5 STG.E.U16 desc[UR36][R6.64+0xb2], R69 ;  /* 0x0000b24506005986 */ /* 0x000fe2000c101524 */
[----:B------:R-:W-:-:S02]  /*60e0*/  ISETP.GT.AND P4, PT, R3, RZ, P1 ;  /* 0x000000ff0300720c */ /* 0x000fc40000f84270 */
[C---:B------:R-:W-:Y:S02]  /*60f0*/  ISETP.GT.AND P5, PT, R3.reuse, RZ, P0 ;  /* 0x000000ff0300720c */ /* 0x040fe400007a4270 */
[----:B------:R-:W-:Y:S02]  /*6100*/  F2FP.F16.F32.PACK_AB R70, RZ, R70 ;  /* 0x00000046ff46723e */ /* 0x000fe400000000ff */
[----:B------:R-:W-:Y:S02]  /*6110*/  F2FP.F16.F32.PACK_AB R71, RZ, R71 ;  /* 0x00000047ff47723e */ /* 0x000fe400000000ff */
[----:B------:R-:W-:Y:S01]  /*6120*/  F2FP.F16.F32.PACK_AB R72, RZ, R72 ;  /* 0x00000048ff48723e */ /* 0x000fe200000000ff */
[----:B------:R-:W-:Y:S01]  /*6130*/  @P2 STG.E.U16 desc[UR36][R8.64+0xb0], R70 ;  /* 0x0000b04608002986 */ /* 0x000fe2000c101524 */
[----:B------:R-:W-:Y:S02]  /*6140*/  F2FP.F16.F32.PACK_AB R73, RZ, R73 ;  /* 0x00000049ff49723e */ /* 0x000fe400000000ff */
[C---:B------:R-:W-:Y:S01]  /*6150*/  ISETP.GT.AND P1, PT, R3.reuse, 0x8, P1 ;  /* 0x000000080300780c */ /* 0x040fe20000f24270 */
[----:B------:R-:W-:Y:S01]  /*6160*/  @P3 STG.E.U16 desc[UR36][R8.64+0xb2], R71 ;  /* 0x0000b24708003986 */ /* 0x000fe2000c101524 */
[----:B------:R-:W-:-:S02]  /*6170*/  ISETP.GT.AND P2, PT, R3, 0x8, P0 ;  /* 0x000000080300780c */ /* 0x000fc40000744270 */
[C---:B------:R-:W-:Y:S01]  /*6180*/  ISETP.GT.AND P0, PT, R4.reuse, 0x69, PT ;  /* 0x000000690400780c */ /* 0x040fe20003f04270 */
[----:B------:R-:W-:Y:S01]  /*6190*/  @P4 STG.E.U16 desc[UR36][R6.64+0xc0], R72 ;  /* 0x0000c04806004986 */ /* 0x000fe2000c101524 */
[----:B------:R-:W-:Y:S02]  /*61a0*/  ISETP.GT.AND P4, PT, R4, 0x68, PT ;  /* 0x000000680400780c */ /* 0x000fe40003f84270 */
[----:B------:R-:W-:Y:S01]  /*61b0*/  F2FP.F16.F32.PACK_AB R74, RZ, R74 ;  /* 0x0000004aff4a723e */ /* 0x000fe200000000ff */
[----:B------:R-:W-:Y:S01]  /*61c0*/  @P5 STG.E.U16 desc[UR36][R6.64+0xc2], R73 ;  /* 0x0000c24906005986 */ /* 0x000fe2000c101524 */
[C---:B------:R-:W-:Y:S02]  /*61d0*/  ISETP.GT.AND P5, PT, R3.reuse, RZ, P4 ;  /* 0x000000ff0300720c */ /* 0x040fe400027a4270 */
[----:B------:R-:W-:Y:S01]  /*61e0*/  ISETP.GT.AND P3, PT, R3, RZ, P0 ;  /* 0x000000ff0300720c */ /* 0x000fe20000764270 */
[----:B------:R-:W-:Y:S01]  /*61f0*/  @P1 STG.E.U16 desc[UR36][R8.64+0xc0], R74 ;  /* 0x0000c04a08001986 */ /* 0x000fe2000c101524 */
[----:B------:R-:W-:-:S02]  /*6200*/  F2FP.F16.F32.PACK_AB R75, RZ, R75 ;  /* 0x0000004bff4b723e */ /* 0x000fc400000000ff */
[----:B------:R-:W-:Y:S02]  /*6210*/  F2FP.F16.F32.PACK_AB R76, RZ, R76 ;  /* 0x0000004cff4c723e */ /* 0x000fe400000000ff */
[C---:B------:R-:W-:Y:S01]  /*6220*/  ISETP.GT.AND P4, PT, R3.reuse, 0x8, P4 ;  /* 0x000000080300780c */ /* 0x040fe20002784270 */
[----:B------:R-:W-:Y:S01]  /*6230*/  @P2 STG.E.U16 desc[UR36][R8.64+0xc2], R75 ;  /* 0x0000c24b08002986 */ /* 0x000fe2000c101524 */
[----:B------:R-:W-:Y:S02]  /*6240*/  F2FP.F16.F32.PACK_AB R77, RZ, R77 ;  /* 0x0000004dff4d723e */ /* 0x000fe400000000ff */
[C---:B------:R-:W-:Y:S01]  /*6250*/  ISETP.GT.AND P2, PT, R4.reuse, 0x71, PT ;  /* 0x000000710400780c */ /* 0x040fe20003f44270 */
[----:B------:R-:W-:Y:S01]  /*6260*/  @P5 STG.E.U16 desc[UR36][R6.64+0xd0], R76 ;  /* 0x0000d04c06005986 */ /* 0x000fe2000c101524 */
[----:B------:R-:W-:Y:S02]  /*6270*/  ISETP.GT.AND P5, PT, R3, 0x8, P0 ;  /* 0x000000080300780c */ /* 0x000fe400007a4270 */
[C---:B------:R-:W-:Y:S01]  /*6280*/  ISETP.GT.AND P1, PT, R4.reuse, 0x78, PT ;  /* 0x000000780400780c */ /* 0x040fe20003f24270 */
[----:B------:R-:W-:Y:S01]  /*6290*/  @P3 STG.E.U16 desc[UR36][R6.64+0xd2], R77 ;  /* 0x0000d24d06003986 */ /* 0x000fe2000c101524 */
[----:B------:R-:W-:-:S02]  /*62a0*/  ISETP.GT.AND P3, PT, R4, 0x70, PT ;  /* 0x000000700400780c */ /* 0x000fc40003f64270 */
[----:B------:R-:W-:Y:S01]  /*62b0*/  ISETP.GT.AND P0, PT, R4, 0x79, PT ;  /* 0x000000790400780c */ /* 0x000fe20003f04270 */
[----:B------:R-:W-:Y:S01]  /*62c0*/  @P4 IMAD.MOV.U32 R4, RZ, RZ, R8 ;  /* 0x000000ffff044224 */ /* 0x000fe200078e0008 */
[----:B------:R-:W-:Y:S01]  /*62d0*/  F2FP.F16.F32.PACK_AB R78, RZ, R78 ;  /* 0x0000004eff4e723e */ /* 0x000fe200000000ff */
[----:B------:R-:W-:Y:S01]  /*62e0*/  @P4 IMAD.MOV.U32 R5, RZ, RZ, R9 ;  /* 0x000000ffff054224 */ /* 0x000fe200078e0009 */
[----:B------:R-:W-:Y:S02]  /*62f0*/  F2FP.F16.F32.PACK_AB R79, RZ, R79 ;  /* 0x0000004fff4f723e */ /* 0x000fe400000000ff */
[----:B------:R-:W-:Y:S02]  /*6300*/  F2FP.F16.F32.PACK_AB R80, RZ, R80 ;  /* 0x00000050ff50723e */ /* 0x000fe400000000ff */
[----:B------:R0:W-:Y:S01]  /*6310*/  @P4 STG.E.U16 desc[UR36][R4.64+0xd0], R78 ;  /* 0x0000d04e04004986 */ /* 0x0001e2000c101524 */
[----:B------:R-:W-:Y:S02]  /*6320*/  ISETP.GT.AND P4, PT, R3, RZ, P2 ;  /* 0x000000ff0300720c */ /* 0x000fe40001784270 */
[----:B------:R-:W-:-:S02]  /*6330*/  F2FP.F16.F32.PACK_AB R81, RZ, R81 ;  /* 0x00000051ff51723e */ /* 0x000fc400000000ff */
[----:B------:R-:W-:Y:S02]  /*6340*/  ISETP.GT.AND P2, PT, R3, 0x8, P2 ;  /* 0x000000080300780c */ /* 0x000fe40001744270 */
[----:B------:R-:W-:Y:S02]  /*6350*/  F2FP.F16.F32.PACK_AB R82, RZ, R82 ;  /* 0x00000052ff52723e */ /* 0x000fe400000000ff */
[----:B------:R-:W-:Y:S02]  /*6360*/  F2FP.F16.F32.PACK_AB R83, RZ, R83 ;  /* 0x00000053ff53723e */ /* 0x000fe400000000ff */
[----:B------:R-:W-:Y:S01]  /*6370*/  F2FP.F16.F32.PACK_AB R84, RZ, R84 ;  /* 0x00000054ff54723e */ /* 0x000fe200000000ff */
[----:B0-----:R-:W-:Y:S01]  /*6380*/  @P5 IMAD.MOV.U32 R4, RZ, RZ, R8 ;  /* 0x000000ffff045224 */ /* 0x001fe200078e0008 */
[----:B------:R-:W-:Y:S01]  /*6390*/  F2FP.F16.F32.PACK_AB R85, RZ, R85 ;  /* 0x00000055ff55723e */ /* 0x000fe200000000ff */
[----:B------:R-:W-:Y:S01]  /*63a0*/  @P5 IMAD.MOV.U32 R5, RZ, RZ, R9 ;  /* 0x000000ffff055224 */ /* 0x000fe200078e0009 */
[----:B------:R-:W-:-:S02]  /*63b0*/  F2FP.F16.F32.PACK_AB R86, RZ, R86 ;  /* 0x00000056ff56723e */ /* 0x000fc400000000ff */
[----:B------:R-:W-:Y:S02]  /*63c0*/  F2FP.F16.F32.PACK_AB R87, RZ, R87 ;  /* 0x00000057ff57723e */ /* 0x000fe400000000ff */
[----:B------:R0:W-:Y:S01]  /*63d0*/  @P5 STG.E.U16 desc[UR36][R4.64+0xd2], R79 ;  /* 0x0000d24f04005986 */ /* 0x0001e2000c101524 */
[C---:B------:R-:W-:Y:S02]  /*63e0*/  ISETP.GT.AND P5, PT, R3.reuse, RZ, P3 ;  /* 0x000000ff0300720c */ /* 0x040fe40001fa4270 */
[----:B------:R-:W-:-:S11]  /*63f0*/  ISETP.GT.AND P3, PT, R3, 0x8, P3 ;  /* 0x000000080300780c */ /* 0x000fd60001f64270 */
[----:B0-----:R-:W-:Y:S02]  /*6400*/  @P5 IMAD.MOV.U32 R4, RZ, RZ, R6 ;  /* 0x000000ffff045224 */ /* 0x001fe400078e0006 */
[----:B------:R-:W-:-:S05]  /*6410*/  @P5 IMAD.MOV.U32 R5, RZ, RZ, R7 ;  /* 0x000000ffff055224 */ /* 0x000fca00078e0007 */
[----:B------:R0:W-:Y:S01]  /*6420*/  @P5 STG.E.U16 desc[UR36][R4.64+0xe0], R80 ;  /* 0x0000e05004005986 */ /* 0x0001e2000c101524 */
[C---:B------:R-:W-:Y:S02]  /*6430*/  ISETP.GT.AND P5, PT, R3.reuse, RZ, P0 ;  /* 0x000000ff0300720c */ /* 0x040fe400007a4270 */
[----:B------:R-:W-:Y:S01]  /*6440*/  ISETP.GT.AND P0, PT, R3, 0x8, P0 ;  /* 0x000000080300780c */ /* 0x000fe20000704270 */
[----:B0-----:R-:W-:Y:S02]  /*6450*/  @P4 IMAD.MOV.U32 R4, RZ, RZ, R6 ;  /* 0x000000ffff044224 */ /* 0x001fe400078e0006 */
[----:B------:R-:W-:-:S05]  /*6460*/  @P4 IMAD.MOV.U32 R5, RZ, RZ, R7 ;  /* 0x000000ffff054224 */ /* 0x000fca00078e0007 */
[----:B------:R0:W-:Y:S01]  /*6470*/  @P4 STG.E.U16 desc[UR36][R4.64+0xe2], R81 ;  /* 0x0000e25104004986 */ /* 0x0001e2000c101524 */
[C---:B------:R-:W-:Y:S02]  /*6480*/  ISETP.GT.AND P4, PT, R3.reuse, RZ, P1 ;  /* 0x000000ff0300720c */ /* 0x040fe40000f84270 */
[----:B------:R-:W-:Y:S01]  /*6490*/  ISETP.GT.AND P1, PT, R3, 0x8, P1 ;  /* 0x000000080300780c */ /* 0x000fe20000f24270 */
[----:B0-----:R-:W-:Y:S02]  /*64a0*/  @P3 IMAD.MOV.U32 R4, RZ, RZ, R8 ;  /* 0x000000ffff043224 */ /* 0x001fe400078e0008 */
[----:B------:R-:W-:-:S05]  /*64b0*/  @P3 IMAD.MOV.U32 R5, RZ, RZ, R9 ;  /* 0x000000ffff053224 */ /* 0x000fca00078e0009 */
[----:B------:R0:W-:Y:S02]  /*64c0*/  @P3 STG.E.U16 desc[UR36][R4.64+0xe0], R82 ;  /* 0x0000e05204003986 */ /* 0x0001e4000c101524 */
[----:B0-----:R-:W-:Y:S02]  /*64d0*/  @P2 IMAD.MOV.U32 R4, RZ, RZ, R8 ;  /* 0x000000ffff042224 */ /* 0x001fe400078e0008 */
[----:B------:R-:W-:-:S05]  /*64e0*/  @P2 IMAD.MOV.U32 R5, RZ, RZ, R9 ;  /* 0x000000ffff052224 */ /* 0x000fca00078e0009 */
[----:B------:R0:W-:Y:S02]  /*64f0*/  @P2 STG.E.U16 desc[UR36][R4.64+0xe2], R83 ;  /* 0x0000e25304002986 */ /* 0x0001e4000c101524 */
[----:B0-----:R-:W-:Y:S02]  /*6500*/  @P4 IMAD.MOV.U32 R4, RZ, RZ, R6 ;  /* 0x000000ffff044224 */ /* 0x001fe400078e0006 */
[----:B------:R-:W-:-:S05]  /*6510*/  @P4 IMAD.MOV.U32 R5, RZ, RZ, R7 ;  /* 0x000000ffff054224 */ /* 0x000fca00078e0007 */
[----:B------:R0:W-:Y:S04]  /*6520*/  @P4 STG.E.U16 desc[UR36][R4.64+0xf0], R84 ;  /* 0x0000f05404004986 */ /* 0x0001e8000c101524 */
[----:B------:R1:W-:Y:S01]  /*6530*/  @P5 STG.E.U16 desc[UR36][R6.64+0xf2], R85 ;  /* 0x0000f25506005986 */ /* 0x0003e2000c101524 */
[----:B0-----:R-:W-:Y:S02]  /*6540*/  @P1 IMAD.MOV.U32 R4, RZ, RZ, R8 ;  /* 0x000000ffff041224 */ /* 0x001fe400078e0008 */
[----:B------:R-:W-:-:S05]  /*6550*/  @P1 IMAD.MOV.U32 R5, RZ, RZ, R9 ;  /* 0x000000ffff051224 */ /* 0x000fca00078e0009 */
[----:B------:R1:W-:Y:S04]  /*6560*/  @P1 STG.E.U16 desc[UR36][R4.64+0xf0], R86 ;  /* 0x0000f05604001986 */ /* 0x0003e8000c101524 */
[----:B------:R1:W-:Y:S02]  /*6570*/  @P0 STG.E.U16 desc[UR36][R8.64+0xf2], R87 ;  /* 0x0000f25708000986 */ /* 0x0003e4000c101524 */
.L_x_158:
[----:B------:R-:W-:Y:S05]  /*6580*/  BSYNC B0 ;  /* 0x0000000000007941 */ /* 0x000fea0003800000 */
.L_x_32:
[----:B------:R-:W-:Y:S01]  /*6590*/  IADD3 R16, P0, R16, UR38, RZ ;  /* 0x0000002610107c10 */ /* 0x000fe2000ff1e0ff */
[----:B------:R-:W-:Y:S01]  /*65a0*/  ULDC.64 UR4, c[0x0][0x650] ;  /* 0x0001940000047ab9 */ /* 0x000fe20000000a00 */
[----:B------:R-:W-:Y:S01]  /*65b0*/  PRMT R3, RZ, 0x7610, R3 ;  /* 0x00007610ff037816 */ /* 0x000fe20000000003 */
[----:B------:R-:W-:Y:S01]  /*65c0*/  IMAD.MOV.U32 R100, RZ, RZ, -0x1 ;  /* 0xffffffffff647424 */ /* 0x000fe200078e00ff */
[----:B------:R-:W-:Y:S01]  /*65d0*/  IADD3.X R17, R17, UR41, RZ, P0, !PT ;  /* 0x0000002911117c10 */ /* 0x000fe200087fe4ff */
[----:B------:R-:W-:Y:S01]  /*65e0*/  IMAD.MOV.U32 R101, RZ, RZ, -0x1 ;  /* 0xffffffffff657424 */ /* 0x000fe200078e00ff */
[----:B------:R-:W-:-:S04]  /*65f0*/  ISETP.GE.U32.AND P0, PT, R16, UR4, PT ;  /* 0x0000000410007c0c */ /* 0x000fc8000bf06070 */
[----:B------:R-:W-:-:S13]  /*6600*/  ISETP.GE.U32.AND.EX P0, PT, R17, UR5, PT, P0 ;  /* 0x0000000511007c0c */ /* 0x000fda000bf06100 */
[----:B------:R-:W-:Y:S05]  /*6610*/  @P0 BRA `(.L_x_159) ;  /* 0x00000004004c0947 */ /* 0x000fea0003800000 */
[----:B------:R-:W0:Y:S01]  /*6620*/  LDC.64 R10, c[0x0][0x628] ;  /* 0x00018a00ff0a7b82 */ /* 0x000e220000000a00 */
[----:B---3--:R-:W3:Y:S01]  /*6630*/  S2R R12, SR_CTAID.X ;  /* 0x00000000000c7919 */ /* 0x008ee20000002500 */
[----:B-12-4-:R-:W-:Y:S02]  /*6640*/  IMAD.MOV.U32 R8, RZ, RZ, R16 ;  /* 0x000000ffff087224 */ /* 0x016fe400078e0010 */
[----:B------:R-:W-:Y:S01]  /*6650*/  IMAD.MOV.U32 R9, RZ, RZ, R17 ;  /* 0x000000ffff097224 */ /* 0x000fe200078e0011 */
[----:B------:R-:W1:Y:S03]  /*6660*/  S2R R20, SR_CTAID.Y ;  /* 0x0000000000147919 */ /* 0x000e660000002600 */
[----:B------:R-:W2:Y:S08]  /*6670*/  LDC R0, c[0x0][0x630] ;  /* 0x00018c00ff007b82 */ /* 0x000eb00000000800 */
[----:B------:R-:W4:Y:S01]  /*6680*/  LDC.64 R14, c[0x0][0x620] ;  /* 0x00018800ff0e7b82 */ /* 0x000f220000000a00 */
[----:B0-----:R-:W-:-:S04]  /*6690*/  ISETP.NE.U32.AND P0, PT, R10, RZ, PT ;  /* 0x000000ff0a00720c */ /* 0x001fc80003f05070 */
[----:B------:R-:W-:-:S13]  /*66a0*/  ISETP.NE.AND.EX P0, PT, R11, RZ, PT, P0 ;  /* 0x000000ff0b00720c */ /* 0x000fda0003f05300 */
[----:B-1234-:R-:W-:Y:S05]  /*66b0*/  @!P0 BRA `(.L_x_160) ;  /* 0x0000000000288947 */ /* 0x01efea0003800000 */
        /* <DEDUP_REMOVED lines=10> */
.L_x_160:
[-CC-:B------:R-:W-:Y:S01]  /*6760*/  SHF.R.U64 R101, R8, R0.reuse, R9.reuse ;  /* 0x0000000008657219 */ /* 0x180fe20000001209 */
[----:B------:R-:W0:Y:S01]  /*6770*/  LDC.64 R26, c[0x0][0x640] ;  /* 0x00019000ff1a7b82 */ /* 0x000e220000000a00 */
[----:B------:R-:W-:Y:S01]  /*6780*/  SHF.R.U32.HI R0, RZ, R0, R9 ;  /* 0x00000000ff007219 */ /* 0x000fe20000011609 */
[----:B------:R-:W-:Y:S01]  /*6790*/  ULDC UR4, c[0x0][0x150] ;  /* 0x0000540000047ab9 */ /* 0x000fe20000000800 */
[----:B------:R-:W-:Y:S02]  /*67a0*/  IADD3 R3, P0, RZ, -R101, RZ ;  /* 0x80000065ff037210 */ /* 0x000fe40007f1e0ff */
[----:B------:R-:W-:-:S03]  /*67b0*/  I2FP.F32.U32 R7, R12 ;  /* 0x0000000c00077245 */ /* 0x000fc60000201000 */
[----:B------:R-:W1:Y:S01]  /*67c0*/  LDC R6, c[0x0][0x618] ;  /* 0x00018600ff067b82 */ /* 0x000e620000000800 */
[----:B------:R-:W-:Y:S02]  /*67d0*/  IMAD.X R5, RZ, RZ, ~R0, P0 ;  /* 0x000000ffff057224 */ /* 0x000fe400000e0e00 */
[----:B------:R-:W-:Y:S01]  /*67e0*/  FMUL R7, R7, UR4 ;  /* 0x0000000407077c20 */ /* 0x000fe20008400000 */
[----:B------:R-:W-:Y:S01]  /*67f0*/  ULDC UR4, c[0x0][0x154] ;  /* 0x0000550000047ab9 */ /* 0x000fe20000000800 */
[-C--:B------:R-:W-:Y:S02]  /*6800*/  IMAD R0, R5, R14.reuse, RZ ;  /* 0x0000000e05007224 */ /* 0x080fe400078e02ff */
[C---:B------:R-:W-:Y:S01]  /*6810*/  IMAD.WIDE.U32 R4, R3.reuse, R14, R16 ;  /* 0x0000000e03047225 */ /* 0x040fe200078e0010 */
[----:B------:R-:W2:Y:S01]  /*6820*/  LDC R8, c[0x0][0x608] ;  /* 0x00018200ff087b82 */ /* 0x000ea20000000800 */
[----:B------:R-:W3:Y:S02]  /*6830*/  F2I.U32.TRUNC.NTZ R7, R7 ;  /* 0x0000000700077305 */ /* 0x000ee4000020f000 */
[----:B------:R-:W-:Y:S01]  /*6840*/  IMAD R3, R3, R15, R0 ;  /* 0x0000000f03037224 */ /* 0x000fe200078e0200 */
[----:B------:R-:W-:-:S03]  /*6850*/  I2FP.F32.U32 R0, R20 ;  /* 0x0000001400007245 */ /* 0x000fc60000201000 */
[----:B------:R-:W-:Y:S01]  /*6860*/  IMAD.IADD R3, R5, 0x1, R3 ;  /* 0x0000000105037824 */ /* 0x000fe200078e0203 */
[----:B------:R-:W4:Y:S01]  /*6870*/  LDC R11, c[0x0][0x658] ;  /* 0x00019600ff0b7b82 */ /* 0x000f220000000800 */
[----:B0-----:R-:W-:-:S04]  /*6880*/  ISETP.NE.U32.AND P0, PT, R26, RZ, PT ;  /* 0x000000ff1a00720c */ /* 0x001fc80003f05070 */
[----:B------:R-:W-:-:S03]  /*6890*/  ISETP.NE.AND.EX P0, PT, R27, RZ, PT, P0 ;  /* 0x000000ff1b00720c */ /* 0x000fc60003f05300 */
[----:B------:R-:W0:Y:S01]  /*68a0*/  LDC R9, c[0x0][0x144] ;  /* 0x00005100ff097b82 */ /* 0x000e220000000800 */
[-C--:B-1----:R-:W-:Y:S01]  /*68b0*/  SHF.R.U64 R10, R4, R6.reuse, R3 ;  /* 0x00000006040a7219 */ /* 0x082fe20000001203 */
[----:B---3--:R-:W-:Y:S01]  /*68c0*/  IMAD.MOV R7, RZ, RZ, -R7 ;  /* 0x000000ffff077224 */ /* 0x008fe200078e0a07 */
[----:B------:R-:W-:Y:S01]  /*68d0*/  SHF.R.U32.HI R3, RZ, R6, R3 ;  /* 0x00000006ff037219 */ /* 0x000fe20000011603 */
[----:B------:R-:W-:-:S04]  /*68e0*/  FMUL R6, R0, UR4 ;  /* 0x0000000400067c20 */ /* 0x000fc80008400000 */
[----:B------:R-:W1:Y:S01]  /*68f0*/  LDC R21, c[0x0][0x148] ;  /* 0x00005200ff157b82 */ /* 0x000e620000000800 */
[----:B------:R3:W0:Y:S01]  /*6900*/  F2I.U32.TRUNC.NTZ R14, R6 ;  /* 0x00000006000e7305 */ /* 0x000622000020f000 */
[-CC-:B--2---:R-:W-:Y:S02]  /*6910*/  SHF.R.U64 R13, R10, R8.reuse, R3.reuse ;  /* 0x000000080a0d7219 */ /* 0x184fe40000001203 */
[----:B------:R-:W-:-:S04]  /*6920*/  SHF.R.U32.HI R0, RZ, R8, R3 ;  /* 0x00000008ff007219 */ /* 0x000fc80000011603 */
[----:B-----5:R-:W2:Y:S01]  /*6930*/  LDC R24, c[0x0][0x648] ;  /* 0x00019200ff187b82 */ /* 0x020ea20000000800 */
[-CC-:B----4-:R-:W-:Y:S02]  /*6940*/  SHF.R.U64 R15, R13, R11.reuse, R0.reuse ;  /* 0x0000000b0d0f7219 */ /* 0x190fe40000001200 */
[----:B------:R-:W-:-:S03]  /*6950*/  SHF.R.U32.HI R5, RZ, R11, R0 ;  /* 0x0000000bff057219 */ /* 0x000fc60000011600 */
[----:B------:R-:W-:Y:S02]  /*6960*/  IMAD.MOV.U32 R4, RZ, RZ, R15 ;  /* 0x000000ffff047224 */ /* 0x000fe400078e000f */
[----:B------:R-:W4:Y:S01]  /*6970*/  LDC R28, c[0x0][0x638] ;  /* 0x00018e00ff1c7b82 */ /* 0x000f220000000800 */
[----:B0-----:R-:W-:-:S07]  /*6980*/  IMAD R25, R9, R7, R12 ;  /* 0x0000000709197224 */ /* 0x001fce00078e020c */
[----:B------:R-:W0:Y:S08]  /*6990*/  LDC R29, c[0x0][0x610] ;  /* 0x00018400ff1d7b82 */ /* 0x000e300000000800 */
[----:B------:R-:W0:Y:S01]  /*69a0*/  LDC R30, c[0x0][0x600] ;  /* 0x00018000ff1e7b82 */ /* 0x000e220000000800 */
[----:B-123--:R-:W-:Y:S05]  /*69b0*/  @!P0 BRA `(.L_x_161) ;  /* 0x0000000000288947 */ /* 0x00efea0003800000 */
[----:B------:R-:W1:Y:S02]  /*69c0*/  LDC R0, c[0x0][0x64c] ;  /* 0x00019300ff007b82 */ /* 0x000e640000000800 */
[----:B-1----:R-:W-:-:S05]  /*69d0*/  IADD3 R3, P0, R15, R0, RZ ;  /* 0x000000000f037210 */ /* 0x002fca0007f1e0ff */
        /* <DEDUP_REMOVED lines=8> */
.L_x_161:
[----:B------:R-:W-:Y:S01]  /*6a60*/  ISETP.NE.AND P0, PT, R2, 0x1, PT ;  /* 0x000000010200780c */ /* 0x000fe20003f05270 */
[----:B------:R-:W-:Y:S01]  /*6a70*/  IMAD.MOV R14, RZ, RZ, -R14 ;  /* 0x000000ffff0e7224 */ /* 0x000fe200078e0a0e */
[----:B------:R-:W-:Y:S02]  /*6a80*/  SHF.R.U64 R3, R4, R24, R5 ;  /* 0x0000001804037219 */ /* 0x000fe40000001205 */
[----:B------:R-:W-:Y:S02]  /*6a90*/  LOP3.LUT R0, R13, R98, RZ, 0xc0, !PT ;  /* 0x000000620d007212 */ /* 0x000fe400078ec0ff */
[----:B------:R-:W-:Y:S01]  /*6aa0*/  LOP3.LUT R10, R10, R97, RZ, 0xc0, !PT ;  /* 0x000000610a0a7212 */ /* 0x000fe200078ec0ff */
[----:B------:R-:W-:Y:S02]  /*6ab0*/  IMAD.MOV R4, RZ, RZ, -R3 ;  /* 0x000000ffff047224 */ /* 0x000fe400078e0a03 */
[----:B------:R-:W-:Y:S02]  /*6ac0*/  IMAD R0, R93, R3, R0 ;  /* 0x000000035d007224 */ /* 0x000fe400078e0200 */
[----:B----4-:R-:W-:-:S02]  /*6ad0*/  IMAD R3, R4, R28, R15 ;  /* 0x0000001c04037224 */ /* 0x010fc400078e020f */
[----:B------:R-:W-:Y:S02]  /*6ae0*/  @P0 IMAD R25, R21, R14, R20 ;  /* 0x0000000e15190224 */ /* 0x000fe400078e0214 */
[----:B0-----:R-:W-:Y:S02]  /*6af0*/  IMAD R5, R3, R30, R10 ;  /* 0x0000001e03057224 */ /* 0x001fe400078e020a */
[----:B------:R-:W-:Y:S02]  /*6b00*/  IMAD R0, R0, R29, R25 ;  /* 0x0000001d00007224 */ /* 0x000fe400078e0219 */
[----:B------:R-:W-:-:S03]  /*6b10*/  IMAD.MOV.U32 R4, RZ, RZ, 0x1 ;  /* 0x00000001ff047424 */ /* 0x000fc600078e00ff */
[----:B------:R-:W-:Y:S02]  /*6b20*/  SEL R100, R5, R0, !P0 ;  /* 0x0000000005647207 */ /* 0x000fe40004000000 */
[----:B------:R-:W-:Y:S02]  /*6b30*/  PRMT R3, R4, 0x7610, R3 ;  /* 0x0000761004037816 */ /* 0x000fe40000000003 */
[----:B------:R-:W-:-:S07]  /*6b40*/  SEL R0, R0, R5, !P0 ;  /* 0x0000000500007207 */ /* 0x000fce0004000000 */
.L_x_159:
[----:B------:R-:W-:Y:S01]  /*6b50*/  LOP3.LUT P0, RZ, R3, 0xff, RZ, 0xc0, !PT ;  /* 0x000000ff03ff7812 */ /* 0x000fe2000780c0ff */
[----:B------:R-:W-:Y:S01]  /*6b60*/  UIMAD.WIDE.U32 UR4, UR42, -0x55555555, URZ ;  /* 0xaaaaaaab2a0478a5 */ /* 0x000fe2000f8e003f */
[----:B------:R-:W-:-:S03]  /*6b70*/  IMAD.MOV.U32 R103, RZ, RZ, R0 ;  /* 0x000000ffff677224 */ /* 0x000fc600078e0000 */
[----:B------:R-:W-:-:S04]  /*6b80*/  USHF.R.U32.HI UR4, URZ, 0x1, UR5 ;  /* 0x000000013f047899 */ /* 0x000fc80008011605 */
[----:B------:R-:W-:-:S04]  /*6b90*/  UIMAD UR42, UR4, -0x3, UR42 ;  /* 0xfffffffd042a78a4 */ /* 0x000fc8000f8e022a */
[----:B------:R-:W-:Y:S08]  /*6ba0*/  @P0 BRA `(.L_x_162) ;  /* 0xffffffa8002c0947 */ /* 0x000ff0000383ffff */
[----:B------:R-:W-:Y:S05]  /*6bb0*/  EXIT ;  /* 0x000000000000794d */ /* 0x000fea0003800000 */
.L_x_7:
        /* <DEDUP_REMOVED lines=26> */
.L_x_164:
[----:B------:R-:W0:Y:S01]  /*6d60*/  LDC.64 R30, c[0x0][0x640] ;  /* 0x00019000ff1e7b82 */ /* 0x000e220000000a00 */
[-CC-:B------:R-:W-:Y:S01]  /*6d70*/  SHF.R.U64 R22, R14, R8.reuse, R15.reuse ;  /* 0x000000080e167219 */ /* 0x180fe2000000120f */
[----:B------:R-:W-:Y:S01]  /*6d80*/  IMAD.MOV.U32 R27, RZ, RZ, 0x1 ;  /* 0x00000001ff1b7424 */ /* 0x000fe200078e00ff */
[----:B------:R-:W-:Y:S02]  /*6d90*/  SHF.R.U32.HI R7, RZ, R8, R15 ;  /* 0x00000008ff077219 */ /* 0x000fe4000001160f */
[----:B------:R-:W-:-:S03]  /*6da0*/  IADD3 R13, P0, RZ, -R22, RZ ;  /* 0x80000016ff0d7210 */ /* 0x000fc60007f1e0ff */
[----:B------:R-:W1:Y:S02]  /*6db0*/  LDC R12, c[0x0][0x618] ;  /* 0x00018600ff0c7b82 */ /* 0x000e640000000800 */
[----:B------:R-:W-:Y:S02]  /*6dc0*/  IMAD.X R7, RZ, RZ, ~R7, P0 ;  /* 0x000000ffff077224 */ /* 0x000fe400000e0e07 */
[----:B------:R-:W-:-:S04]  /*6dd0*/  IMAD.WIDE.U32 R10, R13, R24, R16 ;  /* 0x000000180d0a7225 */ /* 0x000fc800078e0010 */
[----:B------:R-:W2:Y:S01]  /*6de0*/  LDC R14, c[0x0][0x608] ;  /* 0x00018200ff0e7b82 */ /* 0x000ea20000000800 */
[----:B------:R-:W-:-:S04]  /*6df0*/  IMAD R8, R7, R24, RZ ;  /* 0x0000001807087224 */ /* 0x000fc800078e02ff */
[----:B------:R-:W-:-:S03]  /*6e00*/  IMAD R7, R13, R25, R8 ;  /* 0x000000190d077224 */ /* 0x000fc600078e0208 */
[----:B------:R-:W3:Y:S01]  /*6e10*/  LDC R28, c[0x0][0x658] ;  /* 0x00019600ff1c7b82 */ /* 0x000ee20000000800 */
[----:B------:R-:W-:Y:S01]  /*6e20*/  IMAD.IADD R7, R11, 0x1, R7 ;  /* 0x000000010b077824 */ /* 0x000fe200078e0207 */
[----:B0-----:R-:W-:Y:S01]  /*6e30*/  ISETP.NE.U32.AND P0, PT, R30, RZ, PT ;  /* 0x000000ff1e00720c */ /* 0x001fe20003f05070 */
[----:B------:R-:W-:-:S03]  /*6e40*/  IMAD.MOV.U32 R11, RZ, RZ, -0x1 ;  /* 0xffffffffff0b7424 */ /* 0x000fc600078e00ff */
        /* <DEDUP_REMOVED lines=8> */
[-C--:B---3--:R-:W-:Y:S02]  /*6ed0*/  SHF.L.U32 R10, R11, R28.reuse, RZ ;  /* 0x0000001c0b0a7219 */ /* 0x088fe400000006ff */
[--C-:B------:R-:W-:Y:S02]  /*6ee0*/  SHF.R.U64 R26, R24, R28, R7.reuse ;  /* 0x0000001c181a7219 */ /* 0x100fe40000001207 */
[----:B------:R-:W-:Y:S02]  /*6ef0*/  LOP3.LUT R29, RZ, R10, RZ, 0x33, !PT ;  /* 0x0000000aff1d7212 */ /* 0x000fe400078e33ff */
[----:B------:R-:W-:Y:S01]  /*6f00*/  SHF.R.U32.HI R11, RZ, R28, R7 ;  /* 0x0000001cff0b7219 */ /* 0x000fe20000011607 */
[----:B------:R-:W3:Y:S01]  /*6f10*/  LDC R32, c[0x0][0x610] ;  /* 0x00018400ff207b82 */ /* 0x000ee20000000800 */
[----:B------:R-:W-:Y:S01]  /*6f20*/  IMAD.MOV.U32 R10, RZ, RZ, R26 ;  /* 0x000000ffff0a7224 */ /* 0x000fe200078e001a */
[----:B------:R-:W-:Y:S06]  /*6f30*/  @!P0 BRA `(.L_x_165) ;  /* 0x0000000000288947 */ /* 0x000fec0003800000 */
        /* <DEDUP_REMOVED lines=10> */
.L_x_165:
[----:B------:R-:W-:Y:S02]  /*6fe0*/  ISETP.NE.AND P0, PT, R2, 0x1, PT ;  /* 0x000000010200780c */ /* 0x000fe40003f05270 */
[----:B-1----:R-:W-:Y:S01]  /*6ff0*/  SHF.R.U64 R8, R10, R8, R11 ;  /* 0x000000080a087219 */ /* 0x002fe2000000120b */
[----:B0-----:R-:W-:Y:S01]  /*7000*/  VIADD R11, R21, 0xffffffff ;  /* 0xffffffff150b7836 */ /* 0x001fe20000000000 */
[----:B------:R-:W-:Y:S02]  /*7010*/  SHF.L.U32 R27, R27, R28, RZ ;  /* 0x0000001c1b1b7219 */ /* 0x000fe400000006ff */
[----:B------:R-:W-:Y:S01]  /*7020*/  LOP3.LUT R5, R24, R29, RZ, 0xc0, !PT ;  /* 0x0000001d18057212 */ /* 0x000fe200078ec0ff */
[----:B------:R-:W-:-:S04]  /*7030*/  IMAD.MOV R7, RZ, RZ, -R8 ;  /* 0x000000ffff077224 */ /* 0x000fc800078e0a08 */
[----:B------:R-:W-:Y:S02]  /*7040*/  IMAD R5, R27, R8, R5 ;  /* 0x000000081b057224 */ /* 0x000fe400078e0205 */
[----:B------:R-:W-:Y:S01]  /*7050*/  @P0 IMAD R6, R9, R23, R4 ;  /* 0x0000001709060224 */ /* 0x000fe200078e0204 */
[----:B------:R-:W-:Y:S01]  /*7060*/  LOP3.LUT R9, R20, R11, RZ, 0xc0, !PT ;  /* 0x0000000b14097212 */ /* 0x000fe200078ec0ff */
[----:B--2---:R-:W-:Y:S02]  /*7070*/  IMAD R4, R7, R25, R26 ;  /* 0x0000001907047224 */ /* 0x004fe400078e021a */
[----:B---3--:R-:W-:Y:S02]  /*7080*/  IMAD R6, R5, R32, R6 ;  /* 0x0000002005067224 */ /* 0x008fe400078e0206 */
[----:B------:R-:W-:Y:S02]  /*7090*/  IMAD R5, R4, R21, R9 ;  /* 0x0000001504057224 */ /* 0x000fe400078e0209 */
[----:B------:R-:W-:-:S02]  /*70a0*/  IMAD.MOV.U32 R8, RZ, RZ, 0x1 ;  /* 0x00000001ff087424 */ /* 0x000fc400078e00ff */
[----:B------:R-:W-:Y:S01]  /*70b0*/  IMAD.MOV.U32 R7, RZ, RZ, R22 ;  /* 0x000000ffff077224 */ /* 0x000fe200078e0016 */
[----:B------:R-:W-:Y:S02]  /*70c0*/  SEL R21, R5, R6, !P0 ;  /* 0x0000000605157207 */ /* 0x000fe40004000000 */
[----:B------:R-:W-:-:S07]  /*70d0*/  SEL R20, R6, R5, !P0 ;  /* 0x0000000506147207 */ /* 0x000fce0004000000 */
.L_x_163:
[----:B------:R-:W-:-:S08]  /*70e0*/  NOP ;  /* 0x0000000000007918 */ /* 0x000fd00000000000 */
[----:B------:R-:W0:-:S00]  /*70f0*/  USETMAXREG.DEALLOC.CTAPOOL 0x28 ;  /* 0x00000028000079c8 */ /* 0x000e0000080e0500 */
[----:B0-----:R-:W-:-:S13]  /*7100*/  ISETP.NE.AND P0, PT, R3, RZ, PT ;  /* 0x000000ff0300720c */ /* 0x001fda0003f05270 */
[----:B------:R-:W-:Y:S05]  /*7110*/  @P0 EXIT ;  /* 0x000000000000094d */ /* 0x000fea0003800000 */
[----:B------:R-:W-:Y:S01]  /*7120*/  LOP3.LUT P0, RZ, R8, 0xff, RZ, 0xc0, !PT ;  /* 0x000000ff08ff7812 */ /* 0x000fe2000780c0ff */
[----:B------:R-:W-:Y:S02]  /*7130*/  IMAD.MOV.U32 R3, RZ, RZ, 0x1 ;  /* 0x00000001ff037424 */ /* 0x000fe400078e00ff */
[----:B------:R-:W-:-:S10]  /*7140*/  IMAD.MOV.U32 R8, RZ, RZ, RZ ;  /* 0x000000ffff087224 */ /* 0x000fd400078e00ff */
[----:B------:R-:W-:Y:S05]  /*7150*/  @!P0 BRA `(.L_x_166) ;  /* 0x0000000c00588947 */ /* 0x000fea0003800000 */
[----:B------:R-:W0:Y:S01]  /*7160*/  LDC R3, c[0x0][0x28c] ;  /* 0x0000a300ff037b82 */ /* 0x000e220000000800 */
[----:B------:R-:W1:Y:S01]  /*7170*/  S2R R13, SR_CgaCtaId ;  /* 0x00000000000d7919 */ /* 0x000e620000008800 */
[----:B------:R-:W-:Y:S01]  /*7180*/  ULDC UR5, c[0x0][0x658] ;  /* 0x0001960000057ab9 */ /* 0x000fe20000000800 */
[----:B------:R-:W-:Y:S01]  /*7190*/  UMOV UR6, 0xffffffff ;  /* 0xffffffff00067882 */ /* 0x000fe20000000000 */
[----:B------:R-:W-:Y:S01]  /*71a0*/  BSSY B0, `(.L_x_166) ;  /* 0x00000d1000007945 */ /* 0x000fe20003800000 */
[----:B------:R-:W-:Y:S01]  /*71b0*/  USHF.L.U32 UR6, UR6, UR5, URZ ;  /* 0x0000000506067299 */ /* 0x000fe2000800063f */
[----:B------:R-:W-:Y:S01]  /*71c0*/  IMAD.MOV.U32 R10, RZ, RZ, 0x1 ;  /* 0x00000001ff0a7424 */ /* 0x000fe200078e00ff */
[----:B------:R-:W-:Y:S01]  /*71d0*/  LOP3.LUT R9, R18, 0x2, RZ, 0xfc, !PT ;  /* 0x0000000212097812 */ /* 0x000fe200078efcff */
[----:B------:R-:W-:Y:S01]  /*71e0*/  IMAD.MOV.U32 R8, RZ, RZ, RZ ;  /* 0x000000ffff087224 */ /* 0x000fe200078e00ff */
[----:B------:R-:W-:Y:S01]  /*71f0*/  ULDC UR4, c[0x0][0x600] ;  /* 0x0001800000047ab9 */ /* 0x000fe20000000800 */
[----:B------:R-:W-:Y:S01]  /*7200*/  UMOV UR7, 0x1 ;  /* 0x0000000100077882 */ /* 0x000fe20000000000 */
[----:B------:R-:W-:-:S02]  /*7210*/  UIADD3 UR4, UR4, -0x1, URZ ;  /* 0xffffffff04047890 */ /* 0x000fc4000fffe03f */
[----:B------:R-:W-:Y:S02]  /*7220*/  USHF.L.U32 UR5, UR7, UR5, URZ ;  /* 0x0000000507057299 */ /* 0x000fe4000800063f */
[----:B------:R-:W-:Y:S01]  /*7230*/  ULOP3.LUT UR6, URZ, UR6, URZ, 0x33, !UPT ;  /* 0x000000063f067292 */ /* 0x000fe2000f8e333f */
[----:B------:R-:W-:Y:S01]  /*7240*/  ULDC.64 UR30, c[0x0][0x198] ;  /* 0x00006600001e7ab9 */ /* 0x000fe20000000a00 */
[----:B0-----:R-:W-:-:S05]  /*7250*/  VIADD R3, R3, 0x7f ;  /* 0x0000007f03037836 */ /* 0x001fca0000000000 */
[----:B------:R-:W-:-:S04]  /*7260*/  SHF.R.S32.HI R4, RZ, 0x1f, R3 ;  /* 0x0000001fff047819 */ /* 0x000fc80000011403 */
[----:B------:R-:W-:Y:S01]  /*7270*/  LEA.HI R4, R4, R3, RZ, 0x7 ;  /* 0x0000000304047211 */ /* 0x000fe200078f38ff */
[C---:B-1----:R-:W-:Y:S02]  /*7280*/  IMAD.SHL.U32 R12, R13.reuse, 0x40, RZ ;  /* 0x000000400d0c7824 */ /* 0x042fe400078e00ff */
[----:B------:R-:W-:Y:S01]  /*7290*/  IMAD.SHL.U32 R13, R13, 0x1000, RZ ;  /* 0x000010000d0d7824 */ /* 0x000fe200078e00ff */
[----:B------:R-:W-:Y:S01]  /*72a0*/  SHF.R.S32.HI R11, RZ, 0x7, R4 ;  /* 0x00000007ff0b7819 */ /* 0x000fe20000011404 */
[----:B------:R-:W-:Y:S01]  /*72b0*/  IMAD.MOV.U32 R3, RZ, RZ, 0x1 ;  /* 0x00000001ff037424 */ /* 0x000fe200078e00ff */
[----:B------:R-:W-:Y:S02]  /*72c0*/  LOP3.LUT R12, R12, 0x40, RZ, 0xc0, !PT ;  /* 0x000000400c0c7812 */ /* 0x000fe400078ec0ff */
[----:B------:R-:W-:Y:S01]  /*72d0*/  LOP3.LUT R13, R13, 0x1000, RZ, 0xc0, !PT ;  /* 0x000010000d0d7812 */ /* 0x000fe200078ec0ff */
[----:B------:R-:W-:-:S07]  /*72e0*/  VIADD R19, R11, 0x1 ;  /* 0x000000010b137836 */ /* 0x000fce0000000000 */
.L_x_177:
[----:B------:R-:W-:-:S03]  /*72f0*/  UMOV UR7, 0xffffffff ;  /* 0xffffffff00077882 */ /* 0x000fc60000000000 */
[----:B------:R-:W-:Y:S05]  /*7300*/  BRA.DIV UR7, `(.L_x_167) ;  /* 0x0000000e07b07947 */ /* 0x000fea000b800000 */
[----:B------:R-:W-:-:S13]  /*7310*/  ELECT P6, URZ, PT ;  /* 0x00000000003f782f */ /* 0x000fda00038c0000 */
.L_x_187:
[----:B------:R-:W0:Y:S01]  /*7320*/  LDC R4, c[0x0][0x28c] ;  /* 0x0000a300ff047b82 */ /* 0x000e220000000800 */
[----:B------:R-:W-:Y:S01]  /*7330*/  BSSY B1, `(.L_x_168) ;  /* 0x0000044000017945 */ /* 0x000fe20003800000 */
[----:B0-----:R-:W-:-:S13]  /*7340*/  ISETP.LT.OR P6, PT, R4, 0x1, !P6 ;  /* 0x000000010400780c */ /* 0x001fda00077c1670 */
[----:B------:R-:W-:Y:S05]  /*7350*/  @P6 BRA `(.L_x_169) ;  /* 0x0000000400046947 */ /* 0x000fea0003800000 */
[----:B------:R-:W-:Y:S02]  /*7360*/  IMAD.SHL.U32 R20, R20, 0x80, RZ ;  /* 0x0000008014147824 */ /* 0x000fe400078e00ff */
[----:B------:R-:W-:Y:S02]  /*7370*/  IMAD R21, R21, 0x80, R12 ;  /* 0x0000008015157824 */ /* 0x000fe400078e020c */
[----:B------:R-:W-:Y:S02]  /*7380*/  IMAD.MOV.U32 R22, RZ, RZ, RZ ;  /* 0x000000ffff167224 */ /* 0x000fe400078e00ff */
[----:B------:R-:W-:Y:S02]  /*7390*/  IMAD.MOV.U32 R4, RZ, RZ, R19 ;  /* 0x000000ffff047224 */ /* 0x000fe400078e0013 */
[----:B------:R-:W-:Y:S02]  /*73a0*/  IMAD.MOV.U32 R5, RZ, RZ, R3 ;  /* 0x000000ffff057224 */ /* 0x000fe400078e0003 */
[----:B------:R-:W-:-:S07]  /*73b0*/  IMAD.MOV.U32 R6, RZ, RZ, R8 ;  /* 0x000000ffff067224 */ /* 0x000fce00078e0008 */
.L_x_172:
[----:B------:R-:W0:Y:S01]  /*73c0*/  S2R R15, SR_CgaCtaId ;  /* 0x00000000000f7919 */ /* 0x000e220000008800 */
[----:B------:R-:W-:Y:S02]  /*73d0*/  MOV R14, 0x400 ;  /* 0x00000400000e7802 */ /* 0x000fe40000000f00 */
[----:B------:R-:W-:Y:S02]  /*73e0*/  ISETP.NE.AND P1, PT, R0, RZ, PT ;  /* 0x000000ff0000720c */ /* 0x000fe40003f25270 */
[----:B0-----:R-:W-:Y:S02]  /*73f0*/  LEA R25, R15, R14, 0x18 ;  /* 0x0000000e0f197211 */ /* 0x001fe400078ec0ff */
[----:B------:R-:W-:-:S09]  /*7400*/  SHF.L.U32 R14, R5, 0x1f, RZ ;  /* 0x0000001f050e7819 */ /* 0x000fd200000006ff */
[----:B------:R-:W0:Y:S01]  /*7410*/  @!P1 LDC R15, c[0x0][0x500] ;  /* 0x00014000ff0f9b82 */ /* 0x000e220000000800 */
[----:B------:R-:W-:-:S04]  /*7420*/  IMAD R23, R6, 0x8, R25 ;  /* 0x0000000806177824 */ /* 0x000fc800078e0219 */
[----:B------:R-:W1:Y:S02]  /*7430*/  SYNCS.PHASECHK.TRANS64.TRYWAIT P0, [R23+URZ+0x18], R14 ;  /* 0x0000180e170075a7 */ /* 0x000e64000800017f */
[----:B-1----:R-:W-:Y:S05]  /*7440*/  @!P0 BRA `(.L_x_170) ;  /* 0x0000000c00808947 */ /* 0x002fea0003800000 */
.L_x_188:
[----:B-1----:R-:W-:Y:S01]  /*7450*/  PRMT R14, R9, 0x9910, RZ ;  /* 0x00009910090e7816 */ /* 0x002fe200000000ff */
[----:B0-----:R0:W-:Y:S03]  /*7460*/  @!P1 SYNCS.ARRIVE.TRANS64 RZ, [R23+URZ], R15 ;  /* 0x0000000f17ff99a7 */ /* 0x0011e6000800003f */
[----:B------:R-:W-:-:S13]  /*7470*/  ISETP.NE.AND P0, PT, R14, 0x2, PT ;  /* 0x000000020e00780c */ /* 0x000fda0003f05270 */
[----:B0-----:R-:W-:Y:S05]  /*7480*/  @P0 BRA `(.L_x_171) ;  /* 0x0000000000040947 */ /* 0x001fea0003800000 */
[----:B------:R-:W-:Y:S01]  /*7490*/  BPT.TRAP 0x1 ;  /* 0x000000040000795c */ /* 0x000fe20000300000 */
.L_x_171:
[----:B------:R-:W-:Y:S01]  /*74a0*/  IMAD R14, R6, 0x8000, R25 ;  /* 0x00008000060e7824 */ /* 0x000fe200078e0219 */
[----:B------:R-:W-:Y:S01]  /*74b0*/  R2UR UR34, R22 ;  /* 0x00000000162272ca */ /* 0x000fe200000e0000 */
[----:B------:R-:W-:Y:S01]  /*74c0*/  VIADD R4, R4, 0xffffffff ;  /* 0xffffffff04047836 */ /* 0x000fe20000000000 */
[----:B------:R-:W-:Y:S01]  /*74d0*/  R2UR UR33, R23 ;  /* 0x00000000172172ca */ /* 0x000fe200000e0000 */
[----:B------:R-:W-:Y:S01]  /*74e0*/  UIADD3 UR14, UP0, UR30, 0xf0, URZ ;  /* 0x000000f01e0e7890 */ /* 0x000fe2000ff1e03f */
[----:B------:R-:W-:Y:S01]  /*74f0*/  R2UR UR24, R14 ;  /* 0x000000000e1872ca */ /* 0x000fe200000e0000 */
[----:B------:R-:W-:Y:S01]  /*7500*/  IMAD R14, R6, 0x4000, R13 ;  /* 0x00004000060e7824 */ /* 0x000fe200078e020d */
[----:B------:R-:W-:Y:S01]  /*7510*/  R2UR UR36, R7 ;  /* 0x00000000072472ca */ /* 0x000fe200000e0000 */
[----:B------:R-:W-:Y:S01]  /*7520*/  UIADD3 UR42, UP1, UR30, 0x1f0, URZ ;  /* 0x000001f01e2a7890 */ /* 0x000fe2000ff3e03f */
[----:B------:R-:W-:Y:S01]  /*7530*/  R2UR UR35, R20 ;  /* 0x00000000142372ca */ /* 0x000fe200000e0000 */
[----:B------:R-:W-:Y:S01]  /*7540*/  IMAD R14, R14, 0x2, R25 ;  /* 0x000000020e0e7824 */ /* 0x000fe200078e0219 */
[----:B------:R-:W-:Y:S01]  /*7550*/  R2UR UR19, R21 ;  /* 0x00000000151372ca */ /* 0x000fe200000e0000 */
[----:B------:R-:W-:Y:S01]  /*7560*/  UIADD3.X UR15, URZ, UR31, URZ, UP0, !UPT ;  /* 0x0000001f3f0f7290 */ /* 0x000fe200087fe43f */
[----:B------:R-:W-:Y:S01]  /*7570*/  ISETP.GT.AND P1, PT, R4, 0x1, PT ;  /* 0x000000010400780c */ /* 0x000fe20003f24270 */
[----:B------:R-:W-:Y:S01]  /*7580*/  UIADD3 UR26, UR34, 0x40, URZ ;  /* 0x00000040221a7890 */ /* 0x000fe2000fffe03f */
[----:B------:R-:W-:Y:S01]  /*7590*/  R2UR UR8, R14 ;  /* 0x000000000e0872ca */ /* 0x000fe200000e0000 */
[----:B------:R-:W-:Y:S01]  /*75a0*/  UIADD3.X UR43, URZ, UR31, URZ, UP1, !UPT ;  /* 0x0000001f3f2b7290 */ /* 0x000fe20008ffe43f */
[----:B------:R-:W-:Y:S01]  /*75b0*/  VIADD R6, R6, 0x1 ;  /* 0x0000000106067836 */ /* 0x000fe20000000000 */
[----:B------:R-:W-:Y:S01]  /*75c0*/  UIADD3 UR32, UR24, 0x100, URZ ;  /* 0x0000010018207890 */ /* 0x000fe2000fffe03f */
[----:B------:R-:W-:Y:S01]  /*75d0*/  VIADD R22, R22, 0x80 ;  /* 0x0000008016167836 */ /* 0x000fe20000000000 */
[----:B------:R-:W-:Y:S01]  /*75e0*/  UIADD3 UR24, UR24, 0x4100, URZ ;  /* 0x0000410018187890 */ /* 0x000fe2000fffe03f */
[----:B------:R-:W-:Y:S01]  /*75f0*/  UMOV UR22, 0x0 ;  /* 0x0000000000167882 */ /* 0x000fe20000000000 */
[----:B------:R-:W-:Y:S01]  /*7600*/  UMOV UR23, 0x10000000 ;  /* 0x1000000000177882 */ /* 0x000fe20000000000 */
[----:B------:R-:W-:Y:S01]  /*7610*/  ISETP.NE.AND P0, PT, R6, 0x3, PT ;  /* 0x000000030600780c */ /* 0x000fe20003f05270 */
[----:B------:R-:W-:Y:S01]  /*7620*/  UMOV UR25, UR33 ;  /* 0x0000002100197c82 */ /* 0x000fe20008000000 */
[----:B------:R-:W-:Y:S01]  /*7630*/  UMOV UR28, UR36 ;  /* 0x00000024001c7c82 */ /* 0x000fe20008000000 */
[----:B------:R-:W-:-:S02]  /*7640*/  UMOV UR27, UR35 ;  /* 0x00000023001b7c82 */ /* 0x000fc40008000000 */
[----:B------:R-:W-:Y:S01]  /*7650*/  UIADD3 UR16, UR8, 0x18100, URZ ;  /* 0x0001810008107890 */ /* 0x000fe2000fffe03f */
[----:B------:R0:W-:Y:S01]  /*7660*/  UTMALDG.3D [UR32], [UR14], desc[UR22] ;  /* 0x000016200e0075b4 */ /* 0x0001e20008011000 */
[----:B------:R-:W-:Y:S01]  /*7670*/  UIADD3 UR8, UR8, 0x1c100, URZ ;  /* 0x0001c10008087890 */ /* 0x000fe2000fffe03f */
[----:B------:R-:W-:Y:S01]  /*7680*/  SEL R14, RZ, 0x1, P0 ;  /* 0x00000001ff0e7807 */ /* 0x000fe20000000000 */
[----:B------:R-:W-:Y:S01]  /*7690*/  UMOV UR7, 0x30000 ;  /* 0x0003000000077882 */ /* 0x000fe20000000000 */
[----:B------:R-:W-:Y:S01]  /*76a0*/  UMOV UR17, UR33 ;  /* 0x0000002100117c82 */ /* 0x000fe20008000000 */
[----:B------:R-:W-:Y:S01]  /*76b0*/  UMOV UR18, UR34 ;  /* 0x0000002200127c82 */ /* 0x000fe20008000000 */
[----:B------:R-:W-:Y:S01]  /*76c0*/  UMOV UR20, UR36 ;  /* 0x0000002400147c82 */ /* 0x000fe20008000000 */
[----:B------:R-:W-:Y:S01]  /*76d0*/  UMOV UR9, UR33 ;  /* 0x0000002100097c82 */ /* 0x000fe20008000000 */
[----:B------:R-:W-:Y:S01]  /*76e0*/  UMOV UR11, UR19 ;  /* 0x00000013000b7c82 */ /* 0x000fe20008000000 */
[----:B------:R-:W-:Y:S01]  /*76f0*/  UMOV UR12, UR36 ;  /* 0x00000024000c7c82 */ /* 0x000fe20008000000 */
[----:B------:R0:W-:Y:S01]  /*7700*/  UTMALDG.3D [UR24], [UR14], desc[UR22] ;  /* 0x000016180e0075b4 */ /* 0x0001e20008011000 */
[----:B------:R-:W-:Y:S01]  /*7710*/  UMOV UR10, UR26 ;  /* 0x0000001a000a7c82 */ /* 0x000fe20008000000 */
[----:B------:R-:W-:-:S02]  /*7720*/  LOP3.LUT R5, R5, R14, RZ, 0x3c, !PT ;  /* 0x0000000e05057212 */ /* 0x000fc400078e3cff */
[----:B------:R-:W-:Y:S01]  /*7730*/  SEL R6, R6, RZ, P0 ;  /* 0x000000ff06067207 */ /* 0x000fe20000000000 */
[----:B------:R0:W-:Y:S01]  /*7740*/  UTMALDG.3D.MULTICAST [UR16], [UR42], UR7, desc[UR22] ;  /* 0x000016102a0073b4 */ /* 0x0001e20008011807 */
[----:B------:R0:W-:Y:S02]  /*7750*/  UTMALDG.3D.MULTICAST [UR8], [UR42], UR7, desc[UR22] ;  /* 0x000016082a0073b4 */ /* 0x0001e40008011807 */
[----:B0-----:R-:W-:Y:S05]  /*7760*/  @P1 BRA `(.L_x_172) ;  /* 0xfffffffc00141947 */ /* 0x001fea000383ffff */
.L_x_169:
[----:B------:R-:W-:Y:S05]  /*7770*/  BSYNC B1 ;  /* 0x0000000000017941 */ /* 0x000fea0003800000 */
.L_x_168:
[----:B------:R-:W-:Y:S01]  /*7780*/  LOP3.LUT P1, RZ, R10, 0xff, RZ, 0xc0, !PT ;  /* 0x000000ff0aff7812 */ /* 0x000fe2000782c0ff */
[C---:B------:R-:W-:Y:S01]  /*7790*/  IMAD.IADD R7, R11.reuse, 0x1, R8 ;  /* 0x000000010b077824 */ /* 0x040fe200078e0208 */
[----:B------:R-:W-:Y:S01]  /*77a0*/  ULDC.64 UR8, c[0x0][0x650] ;  /* 0x0001940000087ab9 */ /* 0x000fe20000000a00 */
[----:B------:R-:W-:Y:S01]  /*77b0*/  ISETP.GE.U32.AND P2, PT, R11, 0x3, PT ;  /* 0x000000030b00780c */ /* 0x000fe20003f46070 */
[----:B------:R-:W-:Y:S01]  /*77c0*/  BSSY B1, `(.L_x_173) ;  /* 0x000006c000017945 */ /* 0x000fe20003800000 */
[----:B------:R-:W-:Y:S01]  /*77d0*/  IMAD.MOV.U32 R20, RZ, RZ, -0x1 ;  /* 0xffffffffff147424 */ /* 0x000fe200078e00ff */
[----:B------:R-:W-:Y:S01]  /*77e0*/  ISETP.GT.U32.AND P0, PT, R7, 0x2, PT ;  /* 0x000000020700780c */ /* 0x000fe20003f04070 */
[----:B------:R-:W-:Y:S01]  /*77f0*/  IMAD.MOV.U32 R21, RZ, RZ, -0x1 ;  /* 0xffffffffff157424 */ /* 0x000fe200078e00ff */
[----:B------:R-:W-:Y:S02]  /*7800*/  PRMT R10, RZ, 0x7610, R10 ;  /* 0x00007610ff0a7816 */ /* 0x000fe4000000000a */
[----:B------:R-:W-:-:S03]  /*7810*/  ISETP.LT.U32.AND P0, PT, R11, 0x3, P0 ;  /* 0x000000030b00780c */ /* 0x000fc60000701070 */
[----:B------:R-:W0:Y:S01]  /*7820*/  @P1 S2R R5, SR_CgaCtaId ;  /* 0x0000000000051919 */ /* 0x000e220000008800 */
[----:B------:R-:W-:-:S04]  /*7830*/  @P1 MOV R4, 0x400 ;  /* 0x0000040000041802 */ /* 0x000fc80000000f00 */
[----:B0-----:R-:W-:Y:S01]  /*7840*/  @P1 LEA R6, R5, R4, 0x18 ;  /* 0x0000000405061211 */ /* 0x001fe200078ec0ff */
[----:B------:R-:W-:Y:S01]  /*7850*/  IMAD.WIDE.U32 R4, R7, -0x55555555, RZ ;  /* 0xaaaaaaab07047825 */ /* 0x000fe200078e00ff */
[----:B------:R-:W-:Y:S02]  /*7860*/  SEL R4, RZ, 0x1, !P0 ;  /* 0x00000001ff047807 */ /* 0x000fe40004000000 */
[----:B------:R0:W-:Y:S01]  /*7870*/  @P1 SYNCS.ARRIVE.TRANS64.A1T0 RZ, [R6+URZ+0x48], RZ ;  /* 0x000048ff06ff19a7 */ /* 0x0001e2000810003f */
[----:B------:R-:W-:Y:S02]  /*7880*/  IADD3 R16, P1, R16, UR38, RZ ;  /* 0x0000002610107c10 */ /* 0x000fe4000ff3e0ff */
[----:B------:R-:W-:Y:S02]  /*7890*/  LOP3.LUT R3, R3, R4, RZ, 0x3c, !PT ;  /* 0x0000000403037212 */ /* 0x000fe400078e3cff */
[----:B------:R-:W-:Y:S02]  /*78a0*/  IADD3.X R17, R17, UR41, RZ, P1, !PT ;  /* 0x0000002911117c10 */ /* 0x000fe40008ffe4ff */
[----:B------:R-:W-:-:S02]  /*78b0*/  ISETP.GE.U32.AND P0, PT, R16, UR8, PT ;  /* 0x0000000810007c0c */ /* 0x000fc4000bf06070 */
[----:B0-----:R-:W-:Y:S02]  /*78c0*/  SHF.R.U32.HI R6, RZ, 0x1, R5 ;  /* 0x00000001ff067819 */ /* 0x001fe40000011605 */
[----:B------:R-:W-:Y:S02]  /*78d0*/  ISETP.GE.U32.AND.EX P0, PT, R17, UR9, PT, P0 ;  /* 0x0000000911007c0c */ /* 0x000fe4000bf06100 */
[----:B------:R-:W-:Y:S01]  /*78e0*/  @P2 LOP3.LUT R3, R3, 0x1, R6, 0x78, !PT ;  /* 0x0000000103032812 */ /* 0x000fe200078e7806 */
[----:B------:R-:W-:Y:S01]  /*78f0*/  IMAD R8, R6, -0x3, R7 ;  /* 0xfffffffd06087824 */ /* 0x000fe200078e0207 */
[----:B------:R-:W-:Y:S01]  /*7900*/  PRMT R4, RZ, 0x7610, R4 ;  /* 0x00007610ff047816 */ /* 0x000fe20000000004 */
[----:B------:R-:W-:-:S08]  /*7910*/  IMAD.MOV.U32 R7, RZ, RZ, -0x1 ;  /* 0xffffffffff077424 */ /* 0x000fd000078e00ff */
[----:B------:R-:W-:Y:S05]  /*7920*/  @P0 BRA `(.L_x_174) ;  /* 0x0000000400540947 */ /* 0x000fea0003800000 */
[----:B------:R-:W0:Y:S01]  /*7930*/  S2R R15, SR_CTAID.X ;  /* 0x00000000000f7919 */ /* 0x000e220000002500 */
[----:B------:R-:W-:Y:S01]  /*7940*/  ULDC.64 UR8, c[0x0][0x628] ;  /* 0x00018a0000087ab9 */ /* 0x000fe20000000a00 */
[----:B------:R-:W-:Y:S01]  /*7950*/  ULDC UR10, c[0x0][0x630] ;  /* 0x00018c00000a7ab9 */ /* 0x000fe20000000800 */
[----:B------:R-:W-:Y:S01]  /*7960*/  ISETP.NE.U32.AND P0, PT, RZ, UR8, PT ;  /* 0x00000008ff007c0c */ /* 0x000fe2000bf05070 */
[----:B------:R-:W1:Y:S01]  /*7970*/  S2R R20, SR_CTAID.Y ;  /* 0x0000000000147919 */ /* 0x000e620000002600 */
[----:B------:R-:W-:Y:S01]  /*7980*/  ULDC UR11, c[0x0][0x150] ;  /* 0x00005400000b7ab9 */ /* 0x000fe20000000800 */
[----:B------:R-:W-:Y:S01]  /*7990*/  IMAD.MOV.U32 R4, RZ, RZ, R16 ;  /* 0x000000ffff047224 */ /* 0x000fe200078e0010 */
[----:B------:R-:W-:Y:S01]  /*79a0*/  ISETP.NE.AND.EX P0, PT, RZ, UR9, PT, P0 ;  /* 0x00000009ff007c0c */ /* 0x000fe2000bf05300 */
[----:B------:R-:W-:Y:S01]  /*79b0*/  IMAD.MOV.U32 R5, RZ, RZ, R17 ;  /* 0x000000ffff057224 */ /* 0x000fe200078e0011 */
[----:B0-----:R-:W-:-:S11]  /*79c0*/  I2FP.F32.U32 R22, R15 ;  /* 0x0000000f00167245 */ /* 0x001fd60000201000 */
[----:B------:R-:W-:Y:S05]  /*79d0*/  @!P0 BRA `(.L_x_175) ;  /* 0x0000000000288947 */ /* 0x000fea0003800000 */
[----:B------:R-:W-:Y:S02]  /*79e0*/  ULDC UR7, c[0x0][0x634] ;  /* 0x00018d0000077ab9 */ /* 0x000fe40000000800 */
[----:B------:R-:W-:-:S05]  /*79f0*/  IADD3 R5, P0, R16, UR7, RZ ;  /* 0x0000000710057c10 */ /* 0x000fca000ff1e0ff */
[----:B------:R-:W-:-:S04]  /*7a00*/  IMAD.X R21, RZ, RZ, R17, P0 ;  /* 0x000000ffff157224 */ /* 0x000fc800000e0611 */
[----:B------:R-:W-:-:S04]  /*7a10*/  IMAD.WIDE.U32 R6, R21, UR8, RZ ;  /* 0x0000000815067c25 */ /* 0x000fc8000f8e00ff */
[----:B------:R-:W-:-:S04]  /*7a20*/  IMAD.WIDE.U32 R6, P0, R5, UR9, R6 ;  /* 0x0000000905067c25 */ /* 0x000fc8000f800006 */
[----:B------:R-:W-:-:S04]  /*7a30*/  IMAD.WIDE.U32 R4, R5, UR8, RZ ;  /* 0x0000000805047c25 */ /* 0x000fc8000f8e00ff */
[----:B------:R-:W-:Y:S01]  /*7a40*/  IMAD.MOV.U32 R4, RZ, RZ, R7 ;  /* 0x000000ffff047224 */ /* 0x000fe200078e0007 */
[----:B------:R-:W-:Y:S01]  /*7a50*/  IADD3 RZ, P1, R5, R6, RZ ;  /* 0x0000000605ff7210 */ /* 0x000fe20007f3e0ff */
[----:B------:R-:W-:-:S04]  /*7a60*/  IMAD.X R5, RZ, RZ, RZ, P0 ;  /* 0x000000ffff057224 */ /* 0x000fc800000e06ff */
[----:B------:R-:W-:-:S08]  /*7a70*/  IMAD.WIDE.U32.X R4, R21, UR9, R4, P1 ;  /* 0x0000000915047c25 */ /* 0x000fd000088e0404 */
.L_x_175:
[--C-:B------:R-:W-:Y:S01]  /*7a80*/  SHF.R.U64 R14, R4, UR10, R5.reuse ;  /* 0x0000000a040e7c19 */ /* 0x100fe20008001205 */
[----:B------:R-:W-:Y:S01]  /*7a90*/  FMUL R22, R22, UR11 ;  /* 0x0000000b16167c20 */ /* 0x000fe20008400000 */
[----:B------:R-:W-:Y:S01]  /*7aa0*/  SHF.R.U32.HI R4, RZ, UR10, R5 ;  /* 0x0000000aff047c19 */ /* 0x000fe20008011605 */
[----:B------:R-:W0:Y:S01]  /*7ab0*/  LDC R6, c[0x0][0x144] ;  /* 0x00005100ff067b82 */ /* 0x000e220000000800 */
[----:B------:R-:W-:Y:S01]  /*7ac0*/  IADD3 R5, P0, RZ, -R14, RZ ;  /* 0x8000000eff057210 */ /* 0x000fe20007f1e0ff */
[----:B------:R-:W-:Y:S01]  /*7ad0*/  ULDC UR7, c[0x0][0x154] ;  /* 0x0000550000077ab9 */ /* 0x000fe20000000800 */
[----:B-1----:R-:W-:Y:S01]  /*7ae0*/  I2FP.F32.U32 R7, R20 ;  /* 0x0000001400077245 */ /* 0x002fe20000201000 */
[----:B------:R-:W1:Y:S01]  /*7af0*/  F2I.U32.TRUNC.NTZ R22, R22 ;  /* 0x0000001600167305 */ /* 0x000e62000020f000 */
[----:B------:R-:W-:Y:S01]  /*7b00*/  ULDC.64 UR8, c[0x0][0x620] ;  /* 0x0001880000087ab9 */ /* 0x000fe20000000a00 */
[----:B------:R-:W-:Y:S01]  /*7b10*/  IMAD.X R4, RZ, RZ, ~R4, P0 ;  /* 0x000000ffff047224 */ /* 0x000fe200000e0e04 */
[----:B------:R-:W-:Y:S01]  /*7b20*/  ISETP.NE.AND P2, PT, R2, 0x1, PT ;  /* 0x000000010200780c */ /* 0x000fe20003f45270 */
[----:B------:R-:W-:Y:S01]  /*7b30*/  FMUL R23, R7, UR7 ;  /* 0x0000000707177c20 */ /* 0x000fe20008400000 */
[----:B------:R-:W2:Y:S01]  /*7b40*/  LDC R25, c[0x0][0x148] ;  /* 0x00005200ff197b82 */ /* 0x000ea20000000800 */
[----:B------:R-:W-:Y:S01]  /*7b50*/  IMAD R4, R4, UR8, RZ ;  /* 0x0000000804047c24 */ /* 0x000fe2000f8e02ff */
[----:B------:R-:W-:-:S03]  /*7b60*/  ULDC UR7, c[0x0][0x618] ;  /* 0x0001860000077ab9 */ /* 0x000fc60000000800 */
[----:B------:R-:W3:Y:S01]  /*7b70*/  F2I.U32.TRUNC.NTZ R23, R23 ;  /* 0x0000001700177305 */ /* 0x000ee2000020f000 */
[C---:B------:R-:W-:Y:S02]  /*7b80*/  IMAD R7, R5.reuse, UR9, R4 ;  /* 0x0000000905077c24 */ /* 0x040fe4000f8e0204 */
[----:B------:R-:W-:Y:S01]  /*7b90*/  IMAD.WIDE.U32 R4, R5, UR8, R16 ;  /* 0x0000000805047c25 */ /* 0x000fe2000f8e0010 */
[----:B------:R-:W-:Y:S02]  /*7ba0*/  ULDC.64 UR8, c[0x0][0x640] ;  /* 0x0001900000087ab9 */ /* 0x000fe40000000a00 */
[----:B------:R-:W-:Y:S01]  /*7bb0*/  ISETP.NE.U32.AND P0, PT, RZ, UR8, PT ;  /* 0x00000008ff007c0c */ /* 0x000fe2000bf05070 */
[----:B------:R-:W-:Y:S02]  /*7bc0*/  IMAD.IADD R5, R5, 0x1, R7 ;  /* 0x0000000105057824 */ /* 0x000fe400078e0207 */
[----:B-1----:R-:W-:Y:S01]  /*7bd0*/  IMAD.MOV R22, RZ, RZ, -R22 ;  /* 0x000000ffff167224 */ /* 0x002fe200078e0a16 */
[----:B------:R-:W-:-:S02]  /*7be0*/  ISETP.NE.AND.EX P0, PT, RZ, UR9, PT, P0 ;  /* 0x00000009ff007c0c */ /* 0x000fc4000bf05300 */
[----:B------:R-:W-:Y:S01]  /*7bf0*/  SHF.R.U64 R21, R4, UR7, R5 ;  /* 0x0000000704157c19 */ /* 0x000fe20008001205 */
[----:B0-----:R-:W-:Y:S01]  /*7c00*/  IMAD R15, R6, R22, R15 ;  /* 0x00000016060f7224 */ /* 0x001fe200078e020f */
[----:B------:R-:W-:Y:S01]  /*7c10*/  SHF.R.U32.HI R4, RZ, UR7, R5 ;  /* 0x00000007ff047c19 */ /* 0x000fe20008011605 */
[----:B------:R-:W-:Y:S01]  /*7c20*/  ULDC UR7, c[0x0][0x608] ;  /* 0x0001820000077ab9 */ /* 0x000fe20000000800 */
[----:B---3--:R-:W-:Y:S02]  /*7c30*/  IMAD.MOV R6, RZ, RZ, -R23 ;  /* 0x000000ffff067224 */ /* 0x008fe400078e0a17 */
[--C-:B------:R-:W-:Y:S02]  /*7c40*/  SHF.R.U64 R22, R21, UR7, R4.reuse ;  /* 0x0000000715167c19 */ /* 0x100fe40008001204 */
[----:B------:R-:W-:Y:S01]  /*7c50*/  SHF.R.U32.HI R5, RZ, UR7, R4 ;  /* 0x00000007ff057c19 */ /* 0x000fe20008011604 */
[----:B------:R-:W-:Y:S01]  /*7c60*/  ULDC UR7, c[0x0][0x658] ;  /* 0x0001960000077ab9 */ /* 0x000fe20000000800 */
[----:B--2---:R-:W-:-:S02]  /*7c70*/  @P2 IMAD R15, R25, R6, R20 ;  /* 0x00000006190f2224 */ /* 0x004fc400078e0214 */
[--C-:B------:R-:W-:Y:S02]  /*7c80*/  SHF.R.U64 R20, R22, UR7, R5.reuse ;  /* 0x0000000716147c19 */ /* 0x100fe40008001205 */
[----:B------:R-:W-:-:S03]  /*7c90*/  SHF.R.U32.HI R23, RZ, UR7, R5 ;  /* 0x00000007ff177c19 */ /* 0x000fc60008011605 */
[----:B------:R-:W-:Y:S02]  /*7ca0*/  IMAD.MOV.U32 R6, RZ, RZ, R20 ;  /* 0x000000ffff067224 */ /* 0x000fe400078e0014 */
[----:B------:R-:W-:Y:S01]  /*7cb0*/  IMAD.MOV.U32 R5, RZ, RZ, R23 ;  /* 0x000000ffff057224 */ /* 0x000fe200078e0017 */
[----:B------:R-:W-:Y:S06]  /*7cc0*/  @!P0 BRA `(.L_x_176) ;  /* 0x00000000002c8947 */ /* 0x000fec0003800000 */
        /* <DEDUP_REMOVED lines=9> */
[----:B------:R-:W-:-:S04]  /*7d60*/  IMAD.WIDE.U32.X R4, R23, UR9, R4, P1 ;  /* 0x0000000917047c25 */ /* 0x000fc800088e0404 */
[----:B------:R-:W-:-:S07]  /*7d70*/  IMAD.MOV.U32 R6, RZ, RZ, R4 ;  /* 0x000000ffff067224 */ /* 0x000fce00078e0004 */
.L_x_176:
[----:B------:R-:W-:Y:S01]  /*7d80*/  ULDC UR7, c[0x0][0x648] ;  /* 0x0001920000077ab9 */ /* 0x000fe20000000800 */
[----:B------:R-:W-:Y:S01]  /*7d90*/  LOP3.LUT R4, R22, UR6, RZ, 0xc0, !PT ;  /* 0x0000000616047c12 */ /* 0x000fe2000f8ec0ff */
[----:B------:R-:W-:Y:S01]  /*7da0*/  ULDC UR8, c[0x0][0x610] ;  /* 0x0001840000087ab9 */ /* 0x000fe20000000800 */
[----:B------:R-:W-:Y:S01]  /*7db0*/  SHF.R.U64 R5, R6, UR7, R5 ;  /* 0x0000000706057c19 */ /* 0x000fe20008001205 */
[----:B------:R-:W-:Y:S01]  /*7dc0*/  ULDC UR7, c[0x0][0x638] ;  /* 0x00018e0000077ab9 */ /* 0x000fe20000000800 */
[----:B------:R-:W-:-:S03]  /*7dd0*/  LOP3.LUT R21, R21, UR4, RZ, 0xc0, !PT ;  /* 0x0000000415157c12 */ /* 0x000fc6000f8ec0ff */
[----:B------:R-:W-:Y:S02]  /*7de0*/  IMAD.MOV R7, RZ, RZ, -R5 ;  /* 0x000000ffff077224 */ /* 0x000fe400078e0a05 */
[----:B------:R-:W-:Y:S02]  /*7df0*/  IMAD R4, R5, UR5, R4 ;  /* 0x0000000505047c24 */ /* 0x000fe4000f8e0204 */
[----:B------:R-:W-:Y:S01]  /*7e00*/  IMAD R20, R7, UR7, R20 ;  /* 0x0000000707147c24 */ /* 0x000fe2000f8e0214 */
[----:B------:R-:W-:Y:S01]  /*7e10*/  ULDC UR7, c[0x0][0x600] ;  /* 0x0001800000077ab9 */ /* 0x000fe20000000800 */
[----:B------:R-:W-:Y:S02]  /*7e20*/  IMAD R15, R4, UR8, R15 ;  /* 0x00000008040f7c24 */ /* 0x000fe4000f8e020f */
[----:B------:R-:W-:Y:S02]  /*7e30*/  IMAD R20, R20, UR7, R21 ;  /* 0x0000000714147c24 */ /* 0x000fe4000f8e0215 */
[----:B------:R-:W-:-:S02]  /*7e40*/  IMAD.MOV.U32 R4, RZ, RZ, 0x1 ;  /* 0x00000001ff047424 */ /* 0x000fc400078e00ff */
[----:B------:R-:W-:Y:S01]  /*7e50*/  IMAD.MOV.U32 R7, RZ, RZ, R14 ;  /* 0x000000ffff077224 */ /* 0x000fe200078e000e */
[----:B------:R-:W-:Y:S02]  /*7e60*/  SEL R21, R20, R15, !P2 ;  /* 0x0000000f14157207 */ /* 0x000fe40005000000 */
[----:B------:R-:W-:-:S07]  /*7e70*/  SEL R20, R15, R20, !P2 ;  /* 0x000000140f147207 */ /* 0x000fce0005000000 */
.L_x_174:
[----:B------:R-:W-:Y:S05]  /*7e80*/  BSYNC B1 ;  /* 0x0000000000017941 */ /* 0x000fea0003800000 */
.L_x_173:
[----:B------:R-:W-:-:S13]  /*7e90*/  LOP3.LUT P0, RZ, R4, 0xff, RZ, 0xc0, !PT ;  /* 0x000000ff04ff7812 */ /* 0x000fda000780c0ff */
[----:B------:R-:W-:Y:S05]  /*7ea0*/  @P0 BRA `(.L_x_177) ;  /* 0xfffffff400100947 */ /* 0x000fea000383ffff */
[----:B------:R-:W-:Y:S05]  /*7eb0*/  BSYNC B0 ;  /* 0x0000000000007941 */ /* 0x000fea0003800000 */
.L_x_166:
[----:B------:R-:W-:-:S03]  /*7ec0*/  UMOV UR7, 0xffffffff ;  /* 0xffffffff00077882 */ /* 0x000fc60000000000 */
[----:B------:R-:W-:Y:S05]  /*7ed0*/  BRA.DIV UR7, `(.L_x_178) ;  /* 0x0000000207f07947 */ /* 0x000fea000b800000 */
[----:B------:R-:W-:-:S13]  /*7ee0*/  ELECT P6, URZ, PT ;  /* 0x00000000003f782f */ /* 0x000fda00038c0000 */
.L_x_191:
[----:B------:R-:W-:Y:S04]  /*7ef0*/  BSSY B0, `(.L_x_179) ;  /* 0x0000022000007945 */ /* 0x000fe80003800000 */
[----:B------:R-:W-:Y:S05]  /*7f00*/  @!P6 BRA `(.L_x_180) ;  /* 0x000000000080e947 */ /* 0x000fea0003800000 */
[----:B------:R-:W-:-:S04]  /*7f10*/  LOP3.LUT R18, R18, 0x2, RZ, 0xfc, !PT ;  /* 0x0000000212127812 */ /* 0x000fc800078efcff */
[----:B------:R-:W-:-:S13]  /*7f20*/  ISETP.NE.AND P0, PT, R18, 0x3, PT ;  /* 0x000000031200780c */ /* 0x000fda0003f05270 */
[----:B------:R-:W-:Y:S05]  /*7f30*/  @!P0 BRA `(.L_x_181) ;  /* 0x0000000000048947 */ /* 0x000fea0003800000 */
[----:B------:R-:W-:Y:S01]  /*7f40*/  BPT.TRAP 0x1 ;  /* 0x000000040000795c */ /* 0x000fe20000300000 */
.L_x_181:
[----:B------:R-:W0:Y:S01]  /*7f50*/  S2R R5, SR_CgaCtaId ;  /* 0x0000000000057919 */ /* 0x000e220000008800 */
[----:B------:R-:W-:Y:S02]  /*7f60*/  MOV R0, 0x400 ;  /* 0x0000040000007802 */ /* 0x000fe40000000f00 */
[----:B------:R-:W-:Y:S02]  /*7f70*/  SHF.L.U32 R2, R3, 0x1f, RZ ;  /* 0x0000001f03027819 */ /* 0x000fe400000006ff */
[----:B0-----:R-:W-:-:S05]  /*7f80*/  LEA R5, R5, R0, 0x18 ;  /* 0x0000000005057211 */ /* 0x001fca00078ec0ff */
[----:B------:R-:W-:-:S04]  /*7f90*/  VIADD R5, R5, 0x18 ;  /* 0x0000001805057836 */ /* 0x000fc80000000000 */
[C---:B------:R-:W-:Y:S02]  /*7fa0*/  IMAD R7, R8.reuse, 0x8, R5 ;  /* 0x0000000808077824 */ /* 0x040fe400078e0205 */
[----:B------:R-:W-:Y:S02]  /*7fb0*/  VIADD R8, R8, 0x1 ;  /* 0x0000000108087836 */ /* 0x000fe40000000000 */
[----:B------:R-:W0:Y:S03]  /*7fc0*/  SYNCS.PHASECHK.TRANS64.TRYWAIT P0, [R7+URZ], R2 ;  /* 0x00000002070075a7 */ /* 0x000e26000800017f */
[----:B------:R-:W-:-:S04]  /*7fd0*/  ISETP.NE.AND P1, PT, R8, 0x3, PT ;  /* 0x000000030800780c */ /* 0x000fc80003f25270 */
[----:B------:R-:W-:Y:S02]  /*7fe0*/  SEL R0, RZ, 0x1, P1 ;  /* 0x00000001ff007807 */ /* 0x000fe40000800000 */
[----:B------:R-:W-:Y:S02]  /*7ff0*/  SEL R8, R8, RZ, P1 ;  /* 0x000000ff08087207 */ /* 0x000fe40000800000 */
[----:B------:R-:W-:-:S03]  /*8000*/  LOP3.LUT R9, R3, R0, RZ, 0x3c, !PT ;  /* 0x0000000003097212 */ /* 0x000fc600078e3cff */
[----:B------:R-:W-:Y:S01]  /*8010*/  IMAD R4, R8, 0x8, R5 ;  /* 0x0000000808047824 */ /* 0x000fe200078e0205 */
[----:B------:R-:W-:Y:S01]  /*8020*/  SHF.L.U32 R3, R9, 0x1f, RZ ;  /* 0x0000001f09037819 */ /* 0x000fe200000006ff */
[----:B0-----:R-:W-:Y:S06]  /*8030*/  @!P0 BRA `(.L_x_182) ;  /* 0x0000000000b88947 */ /* 0x001fec0003800000 */
.L_x_192:
[----:B------:R-:W1:Y:S01]  /*8040*/  SYNCS.PHASECHK.TRANS64.TRYWAIT P0, [R4+URZ], R3 ;  /* 0x00000003040075a7 */ /* 0x000e62000800017f */
[----:B------:R-:W-:-:S05]  /*8050*/  VIADD R0, R8, 0x1 ;  /* 0x0000000108007836 */ /* 0x000fca0000000000 */
[----:B------:R-:W-:-:S04]  /*8060*/  ISETP.NE.AND P1, PT, R0, 0x3, PT ;  /* 0x000000030000780c */ /* 0x000fc80003f25270 */
[----:B0-----:R-:W-:Y:S02]  /*8070*/  SEL R2, RZ, 0x1, P1 ;  /* 0x00000001ff027807 */ /* 0x001fe40000800000 */
[----:B------:R-:W-:Y:S02]  /*8080*/  SEL R0, R0, RZ, P1 ;  /* 0x000000ff00007207 */ /* 0x000fe40000800000 */
[----:B------:R-:W-:Y:S01]  /*8090*/  LOP3.LUT R2, R9, R2, RZ, 0x3c, !PT ;  /* 0x0000000209027212 */ /* 0x000fe200078e3cff */
[----:B-1----:R-:W-:Y:S06]  /*80a0*/  @!P0 BRA `(.L_x_183) ;  /* 0x0000000000b08947 */ /* 0x002fec0003800000 */
.L_x_193:
[----:B------:R-:W-:Y:S01]  /*80b0*/  IMAD R5, R0, 0x8, R5 ;  /* 0x0000000800057824 */ /* 0x000fe200078e0205 */
[----:B------:R-:W-:-:S07]  /*80c0*/  SHF.L.U32 R0, R2, 0x1f, RZ ;  /* 0x0000001f02007819 */ /* 0x000fce00000006ff */
.L_x_184:
[----:B-1----:R1:W2:Y:S02]  /*80d0*/  SYNCS.PHASECHK.TRANS64.TRYWAIT P0, [R5+URZ], R0 ;  /* 0x00000000050075a7 */ /* 0x0022a4000800017f */
[----:B--2---:R-:W-:Y:S05]  /*80e0*/  @!P0 NANOSLEEP.SYNCS 0x989680 ;  /* 0x009896800000895d */ /* 0x004fea0003900000 */
[----:B------:R-:W2:Y:S02]  /*80f0*/  @!P0 SYNCS.PHASECHK.TRANS64 P0, [R5+URZ], R0 ;  /* 0x00000000050085a7 */ /* 0x000ea4000800007f */
[----:B--2---:R-:W-:Y:S05]  /*8100*/  @!P0 BRA `(.L_x_184) ;  /* 0xfffffffc00f08947 */ /* 0x004fea000383ffff */
.L_x_180:
[----:B------:R-:W-:Y:S05]  /*8110*/  BSYNC B0 ;  /* 0x0000000000007941 */ /* 0x000fea0003800000 */
.L_x_179:
[----:B------:R-:W-:Y:S05]  /*8120*/  EXIT ;  /* 0x000000000000794d */ /* 0x000fea0003800000 */
.L_x_21:
[----:B-1----:R1:W2:Y:S02]  /*8130*/  SYNCS.PHASECHK.TRANS64.TRYWAIT P1, [R3+URZ], R0 ;  /* 0x00000000030075a7 */ /* 0x0022a4000802017f */
[----:B--2---:R-:W-:Y:S05]  /*8140*/  @!P1 NANOSLEEP.SYNCS 0x989680 ;  /* 0x009896800000995d */ /* 0x004fea0003900000 */
[----:B------:R-:W2:Y:S02]  /*8150*/  @!P1 SYNCS.PHASECHK.TRANS64 P1, [R3+URZ], R0 ;  /* 0x00000000030095a7 */ /* 0x000ea4000802007f */
[----:B--2---:R-:W-:Y:S05]  /*8160*/  @!P1 BRA `(.L_x_21) ;  /* 0xfffffffc00f09947 */ /* 0x004fea000383ffff */
[----:B------:R-:W-:Y:S05]  /*8170*/  BRA `(.L_x_20) ;  /* 0xffffff9400847947 */ /* 0x000fea000383ffff */
.L_x_26:
[----:B-1----:R1:W2:Y:S02]  /*8180*/  SYNCS.PHASECHK.TRANS64.TRYWAIT P1, [R5+URZ], R4 ;  /* 0x00000004050075a7 */ /* 0x0022a4000802017f */
[----:B--2---:R-:W-:Y:S05]  /*8190*/  @!P1 NANOSLEEP.SYNCS 0x989680 ;  /* 0x009896800000995d */ /* 0x004fea0003900000 */
[----:B------:R-:W2:Y:S02]  /*81a0*/  @!P1 SYNCS.PHASECHK.TRANS64 P1, [R5+URZ], R4 ;  /* 0x00000004050095a7 */ /* 0x000ea4000802007f */
[----:B--2---:R-:W-:Y:S05]  /*81b0*/  @!P1 BRA `(.L_x_26) ;  /* 0xfffffffc00f09947 */ /* 0x004fea000383ffff */
[----:B------:R-:W-:Y:S05]  /*81c0*/  BRA `(.L_x_25) ;  /* 0xffffff9800d07947 */ /* 0x000fea000383ffff */
.L_x_167:
[----:B------:R-:W-:Y:S01]  /*81d0*/  BSSY B1, `(.L_x_185) ;  /* 0x0000006000017945 */ /* 0x000fe20003800000 */
[----:B------:R-:W-:-:S07]  /*81e0*/  IMAD.MOV.U32 R15, RZ, RZ, -0x1 ;  /* 0xffffffffff0f7424 */ /* 0x000fce00078e00ff */
[----:B------:R-:W-:Y:S05]  /*81f0*/  WARPSYNC.COLLECTIVE R15, `(.L_x_186) ;  /* 0x000000000f0c7348 */ /* 0x000fea0003c00000 */
[----:B------:R-:W-:Y:S02]  /*8200*/  ELECT P6, UR62, PT ;  /* 0x00000000003e782f */ /* 0x000fe400038c0000 */
[----:B------:R-:W-:Y:S01]  /*8210*/  MOV R14, UR62 ;  /* 0x0000003e000e7c02 */ /* 0x000fe20008000f00 */
[----:B------:R-:W-:Y:S10]  /*8220*/  ENDCOLLECTIVE ;  /* 0x000000000000791b */ /* 0x000ff40003800000 */
.L_x_186:
[----:B------:R-:W-:Y:S05]  /*8230*/  BSYNC B1 ;  /* 0x0000000000017941 */ /* 0x000fea0003800000 */
.L_x_185:
[----:B------:R-:W-:Y:S05]  /*8240*/  BRA `(.L_x_187) ;  /* 0xfffffff000347947 */ /* 0x000fea000383ffff */
.L_x_170:
[----:B-1----:R1:W2:Y:S02]  /*8250*/  SYNCS.PHASECHK.TRANS64.TRYWAIT P0, [R23+URZ+0x18], R14 ;  /* 0x0000180e170075a7 */ /* 0x0022a4000800017f */
[----:B--2---:R-:W-:Y:S05]  /*8260*/  @!P0 NANOSLEEP.SYNCS 0x989680 ;  /* 0x009896800000895d */ /* 0x004fea0003900000 */
[----:B------:R-:W2:Y:S02]  /*8270*/  @!P0 SYNCS.PHASECHK.TRANS64 P0, [R23+URZ+0x18], R14 ;  /* 0x0000180e170085a7 */ /* 0x000ea4000800007f */
[----:B--2---:R-:W-:Y:S05]  /*8280*/  @!P0 BRA `(.L_x_170) ;  /* 0xfffffffc00f08947 */ /* 0x004fea000383ffff */
[----:B------:R-:W-:Y:S05]  /*8290*/  BRA `(.L_x_188) ;  /* 0xfffffff0006c7947 */ /* 0x000fea000383ffff */
.L_x_178:
[----:B------:R-:W-:Y:S01]  /*82a0*/  BSSY B0, `(.L_x_189) ;  /* 0x0000006000007945 */ /* 0x000fe20003800000 */
[----:B------:R-:W-:-:S07]  /*82b0*/  IMAD.MOV.U32 R15, RZ, RZ, -0x1 ;  /* 0xffffffffff0f7424 */ /* 0x000fce00078e00ff */
[----:B------:R-:W-:Y:S05]  /*82c0*/  WARPSYNC.COLLECTIVE R15, `(.L_x_190) ;  /* 0x000000000f0c7348 */ /* 0x000fea0003c00000 */
[----:B------:R-:W-:Y:S02]  /*82d0*/  ELECT P6, UR62, PT ;  /* 0x00000000003e782f */ /* 0x000fe400038c0000 */
[----:B------:R-:W-:Y:S01]  /*82e0*/  MOV R14, UR62 ;  /* 0x0000003e000e7c02 */ /* 0x000fe20008000f00 */
[----:B------:R-:W-:Y:S10]  /*82f0*/  ENDCOLLECTIVE ;  /* 0x000000000000791b */ /* 0x000ff40003800000 */
.L_x_190:
[----:B------:R-:W-:Y:S05]  /*8300*/  BSYNC B0 ;  /* 0x0000000000007941 */ /* 0x000fea0003800000 */
.L_x_189:
[----:B------:R-:W-:Y:S05]  /*8310*/  BRA `(.L_x_191) ;  /* 0xfffffff800f47947 */ /* 0x000fea000383ffff */
.L_x_182:
[----:B0-----:R0:W1:Y:S02]  /*8320*/  SYNCS.PHASECHK.TRANS64.TRYWAIT P0, [R7+URZ], R2 ;  /* 0x00000002070075a7 */ /* 0x001064000800017f */
[----:B-1----:R-:W-:Y:S05]  /*8330*/  @!P0 NANOSLEEP.SYNCS 0x989680 ;  /* 0x009896800000895d */ /* 0x002fea0003900000 */
[----:B------:R-:W1:Y:S02]  /*8340*/  @!P0 SYNCS.PHASECHK.TRANS64 P0, [R7+URZ], R2 ;  /* 0x00000002070085a7 */ /* 0x000e64000800007f */
[----:B-1----:R-:W-:Y:S05]  /*8350*/  @!P0 BRA `(.L_x_182) ;  /* 0xfffffffc00f08947 */ /* 0x002fea000383ffff */
[----:B------:R-:W-:Y:S05]  /*8360*/  BRA `(.L_x_192) ;  /* 0xfffffffc00347947 */ /* 0x000fea000383ffff */
.L_x_183:
[----:B0-----:R0:W1:Y:S02]  /*8370*/  SYNCS.PHASECHK.TRANS64.TRYWAIT P0, [R4+URZ], R3 ;  /* 0x00000003040075a7 */ /* 0x001064000800017f */
[----:B-1----:R-:W-:Y:S05]  /*8380*/  @!P0 NANOSLEEP.SYNCS 0x989680 ;  /* 0x009896800000895d */ /* 0x002fea0003900000 */
[----:B------:R-:W1:Y:S02]  /*8390*/  @!P0 SYNCS.PHASECHK.TRANS64 P0, [R4+URZ], R3 ;  /* 0x00000003040085a7 */ /* 0x000e64000800007f */
[----:B-1----:R-:W-:Y:S05]  /*83a0*/  @!P0 BRA `(.L_x_183) ;  /* 0xfffffffc00f08947 */ /* 0x002fea000383ffff */
[----:B------:R-:W-:Y:S05]  /*83b0*/  BRA `(.L_x_193) ;  /* 0xfffffffc003c7947 */ /* 0x000fea000383ffff */
.L_x_194:
[----:B------:R-:W-:-:S00]  /*83c0*/  BRA `(.L_x_194) ;  /* 0xfffffffc00fc7947 */ /* 0x000fc0000383ffff */
[----:B------:R-:W-:-:S00]  /*83d0*/  NOP ;  /* 0x0000000000007918 */ /* 0x000fc00000000000 */
        /* <DEDUP_REMOVED lines=10> */
.L_x_195:


//--------------------- .nv.global.init           --------------------------
	.section	.nv.global.init,"aw",@progbits
.nv.global.init:
	.type		$str$22,@object
	.size		$str$22,($str$23 - $str$22)
$str$22:
        /*0000*/ 	.byte	0x6b, 0x5f, 0x74, 0x69, 0x6c, 0x65, 0x5f, 0x63, 0x6f, 0x75, 0x6e, 0x74, 0x20, 0x3e, 0x3d, 0x20
        /*0010*/ 	.byte	0x31, 0x00
	.type		$str$23,@object
	.size		$str$23,(__unnamed_1 - $str$23)
$str$23:
        /*0012*/ 	.byte	0x2f, 0x74, 0x6d, 0x70, 0x2f, 0x63, 0x75, 0x74, 0x6c, 0x61, 0x73, 0x73, 0x5f, 0x73, 0x77, 0x65
        /*0022*/ 	.byte	0x65, 0x70, 0x5f, 0x73, 0x72, 0x63, 0x2f, 0x69, 0x6e, 0x63, 0x6c, 0x75, 0x64, 0x65, 0x2f, 0x63
        /*0032*/ 	.byte	0x75, 0x74, 0x6c, 0x61, 0x73, 0x73, 0x2f, 0x67, 0x65, 0x6d, 0x6d, 0x2f, 0x63, 0x6f, 0x6c, 0x6c
        /*0042*/ 	.byte	0x65, 0x63, 0x74, 0x69, 0x76, 0x65, 0x2f, 0x73, 0x6d, 0x39, 0x30, 0x5f, 0x6d, 0x6d, 0x61, 0x5f
        /*0052*/ 	.byte	0x74, 0x6d, 0x61, 0x5f, 0x67, 0x6d, 0x6d, 0x61, 0x5f, 0x73, 0x73, 0x5f, 0x77, 0x61, 0x72, 0x70
        /*0062*/ 	.byte	0x73, 0x70, 0x65, 0x63, 0x69, 0x61, 0x6c, 0x69, 0x7a, 0x65, 0x64, 0x2e, 0x68, 0x70, 0x70, 0x00
	.type		__unnamed_1,@object
	.size		__unnamed_1,(.L_0 - __unnamed_1)
__unnamed_1:
        /*0072*/ 	.byte	0x76, 0x6f, 0x69, 0x64, 0x20, 0x63, 0x75, 0x74, 0x6c, 0x61, 0x73, 0x73, 0x3a, 0x3a, 0x67, 0x65
        /* <DEDUP_REMOVED lines=180> */
        /*0bc2*/ 	.byte	0x74, 0x69, 0x74, 0x79, 0x5d, 0x00
.L_0:


//--------------------- .nv.shared._ZN7cutlass13device_kernelINS_4gemm6kernel13GemmUniversalIN4cute5tupleIJiiiiEEENS1_10collective13CollectiveMmaINS1_34MainloopSm90TmaGmmaWarpSpecializedILi3ENS5_IJNS4_1CILi2EEENSA_ILi1EEESC_EEENS1_35KernelTmaWarpSpecializedCooperativeEEENS5_IJNSA_ILi128EEESG_SG_EEENS_6half_tENS5_IJlSC_lEEESI_SJ_NS4_8TiledMMAINS4_8MMA_AtomIJNS4_4SM904GMMA26MMA_64x128x16_F32F16F16_SSILNSN_5MajorE0ELSP_0ELNSN_7ScaleInE1ELSQ_1EEEEEENS4_6LayoutISD_NS5_IJSC_NSA_ILi0EEESU_EEEEENS5_IJNS4_10UnderscoreESX_SX_EEEEENS4_13SM90_TMA_LOADENS4_14ComposedLayoutINS4_7SwizzleILi3ELi4ELi3EEENS4_18smem_ptr_flag_bitsILi16EEENST_INS5_IJNSA_ILi8EEENSA_ILi64EEEEEENS5_IJS17_SC_EEEEEEEvNS4_8identityENS4_23SM90_TMA_LOAD_MULTICASTES1B_vS1C_EENS_8epilogue10collective6detail29Sm90TmaWarpSpecializedAdapterINS1G_15DefaultEpilogueISI_SJ_SJ_NS1F_6thread17LinearCombinationISI_Li1EffLNS1K_9ScaleType4KindE0ELNS_15FloatRoundStyleE2ESI_EENS1_15EpilogueDefaultEEEEEvvEEEEvNT_6ParamsE --------------------------
	.section	.nv.shared._ZN7cutlass13device_kernelINS_4gemm6kernel13GemmUniversalIN4cute5tupleIJiiiiEEENS1_10collective13CollectiveMmaINS1_34MainloopSm90TmaGmmaWarpSpecializedILi3ENS5_IJNS4_1CILi2EEENSA_ILi1EEESC_EEENS1_35KernelTmaWarpSpecializedCooperativeEEENS5_IJNSA_ILi128EEESG_SG_EEENS_6half_tENS5_IJlSC_lEEESI_SJ_NS4_8TiledMMAINS4_8MMA_AtomIJNS4_4SM904GMMA26MMA_64x128x16_F32F16F16_SSILNSN_5MajorE0ELSP_0ELNSN_7ScaleInE1ELSQ_1EEEEEENS4_6LayoutISD_NS5_IJSC_NSA_ILi0EEESU_EEEEENS5_IJNS4_10UnderscoreESX_SX_EEEEENS4_13SM90_TMA_LOADENS4_14ComposedLayoutINS4_7SwizzleILi3ELi4ELi3EEENS4_18smem_ptr_flag_bitsILi16EEENST_INS5_IJNSA_ILi8EEENSA_ILi64EEEEEENS5_IJS17_SC_EEEEEEEvNS4_8identityENS4_23SM90_TMA_LOAD_MULTICASTES1B_vS1C_EENS_8epilogue10collective6detail29Sm90TmaWarpSpecializedAdapterINS1G_15DefaultEpilogueISI_SJ_SJ_NS1F_6thread17LinearCombinationISI_Li1EffLNS1K_9ScaleType4KindE0ELNS_15FloatRoundStyleE2ESI_EENS1_15EpilogueDefaultEEEEEvvEEEEvNT_6ParamsE,"aw",@nobits
	.sectionflags	@""
	.align	16
	.zero		1024


//--------------------- .nv.shared.reserved.0     --------------------------
	.section	.nv.shared.reserved.0,"aw",@nobits
	.weak		__nv_reservedSMEM_offset_0_alias
	.size		__nv_reservedSMEM_offset_0_alias, 0, 0
	.other		__nv_reservedSMEM_offset_0_alias,@"STO_CUDA_RESERVED_SHARED STV_DEFAULT"
__nv_reservedSMEM_offset_0_alias:
	.zero		0


//--------------------- .nv.global                --------------------------
	.section	.nv.global,"aw",@nobits
.nv.global:
	.type		_ZN39_INTERNAL_5e9e9a62_4_k_cu_f97ed774_36404cute1_E,@object
	.size		_ZN39_INTERNAL_5e9e9a62_4_k_cu_f97ed774_36404cute1_E,(_ZN39_INTERNAL_5e9e9a62_4_k_cu_f97ed774_36404cuda3std3__45__cpo6cbeginE - _ZN39_INTERNAL_5e9e9a62_4_k_cu_f97ed774_36404cute1_E)
_ZN39_INTERNAL_5e9e9a62_4_k_cu_f97ed774_36404cute1_E:
	.zero		1
	.type		_ZN39_INTERNAL_5e9e9a62_4_k_cu_f97ed774_36404cuda3std3__45__cpo6cbeginE,@object
	.size		_ZN39_INTERNAL_5e9e9a62_4_k_cu_f97ed774_36404cuda3std3__45__cpo6cbeginE,(_ZN39_INTERNAL_5e9e9a62_4_k_cu_f97ed774_36404cuda3std3__48in_placeE - _ZN39_INTERNAL_5e9e9a62_4_k_cu_f97ed774_36404cuda3std3__45__cpo6cbeginE)
_ZN39_INTERNAL_5e9e9a62_4_k_cu_f97ed774_36404cuda3std3__45__cpo6cbeginE:
	.zero		1
	.type		_ZN39_INTERNAL_5e9e9a62_4_k_cu_f97ed774_36404cuda3std3__48in_placeE,@object
	.size		_ZN39_INTERNAL_5e9e9a62_4_k_cu_f97ed774_36404cuda3std3__48in_placeE,(_ZN39_INTERNAL_5e9e9a62_4_k_cu_f97ed774_36404cuda3std6ranges3__45__cpo9iter_moveE - _ZN39_INTERNAL_5e9e9a62_4_k_cu_f97ed774_36404cuda3std3__48in_placeE)
_ZN39_INTERNAL_5e9e9a62_4_k_cu_f97ed774_36404cuda3std3__48in_placeE:
	.zero		1
	.type		_ZN39_INTERNAL_5e9e9a62_4_k_cu_f97ed774_36404cuda3std6ranges3__45__cpo9iter_moveE,@object
	.size		_ZN39_INTERNAL_5e9e9a62_4_k_cu_f97ed774_36404cuda3std6ranges3__45__cpo9iter_moveE,(_ZN39_INTERNAL_5e9e9a62_4_k_cu_f97ed774_36404cuda3std3__45__cpo5beginE - _ZN39_INTERNAL_5e9e9a62_4_k_cu_f97ed774_36404cuda3std6ranges3__45__cpo9iter_moveE)
_ZN39_INTERNAL_5e9e9a62_4_k_cu_f97ed774_36404cuda3std6ranges3__45__cpo9iter_moveE:
	.zero		1
	.type		_ZN39_INTERNAL_5e9e9a62_4_k_cu_f97ed774_36404cuda3std3__45__cpo5beginE,@object
	.size		_ZN39_INTERNAL_5e9e9a62_4_k_cu_f97ed774_36404cuda3std3__45__cpo5beginE,(_ZN39_INTERNAL_5e9e9a62_4_k_cu_f97ed774_36404cuda3std3__441_GLOBAL__N__5e9e9a62_4_k_cu_f97ed774_36406ignoreE - _ZN39_INTERNAL_5e9e9a62_4_k_cu_f97ed774_36404cuda3std3__45__cpo5beginE)
_ZN39_INTERNAL_5e9e9a62_4_k_cu_f97ed774_36404cuda3std3__45__cpo5beginE:
	.zero		1
	.type		_ZN39_INTERNAL_5e9e9a62_4_k_cu_f97ed774_36404cuda3std3__441_GLOBAL__N__5e9e9a62_4_k_cu_f97ed774_36406ignoreE,@object
	.size		_ZN39_INTERNAL_5e9e9a62_4_k_cu_f97ed774_36404cuda3std3__441_GLOBAL__N__5e9e9a62_4_k_cu_f97ed774_36406ignoreE,(_ZN39_INTERNAL_5e9e9a62_4_k_cu_f97ed774_36404cute7productE - _ZN39_INTERNAL_5e9e9a62_4_k_cu_f97ed774_36404cuda3std3__441_GLOBAL__N__5e9e9a62_4_k_cu_f97ed774_36406ignoreE)
_ZN39_INTERNAL_5e9e9a62_4_k_cu_f97ed774_36404cuda3std3__441_GLOBAL__N__5e9e9a62_4_k_cu_f97ed774_36406ignoreE:
	.zero		1
	.type		_ZN39_INTERNAL_5e9e9a62_4_k_cu_f97ed774_36404cute7productE,@object
	.size		_ZN39_INTERNAL_5e9e9a62_4_k_cu_f97ed774_36404cute7productE,(_ZN39_INTERNAL_5e9e9a62_4_k_cu_f97ed774_36404cuda3std3__45__cpo3endE - _ZN39_INTERNAL_5e9e9a62_4_k_cu_f97ed774_36404cute7productE)
_ZN39_INTERNAL_5e9e9a62_4_k_cu_f97ed774_36404cute7productE:
	.zero		1
	.type		_ZN39_INTERNAL_5e9e9a62_4_k_cu_f97ed774_36404cuda3std3__45__cpo3endE,@object
	.size		_ZN39_INTERNAL_5e9e9a62_4_k_cu_f97ed774_36404cuda3std3__45__cpo3endE,(_ZN39_INTERNAL_5e9e9a62_4_k_cu_f97ed774_36404cuda3std3__419piecewise_constructE - _ZN39_INTERNAL_5e9e9a62_4_k_cu_f97ed774_36404cuda3std3__45__cpo3endE)
_ZN39_INTERNAL_5e9e9a62_4_k_cu_f97ed774_36404cuda3std3__45__cpo3endE:
	.zero		1
	.type		_ZN39_INTERNAL_5e9e9a62_4_k_cu_f97ed774_36404cuda3std3__419piecewise_constructE,@object
	.size		_ZN39_INTERNAL_5e9e9a62_4_k_cu_f97ed774_36404cuda3std3__419piecewise_constructE,(_ZN39_INTERNAL_5e9e9a62_4_k_cu_f97ed774_36404cuda3std3__45__cpo4cendE - _ZN39_INTERNAL_5e9e9a62_4_k_cu_f97ed774_36404cuda3std3__419piecewise_constructE)
_ZN39_INTERNAL_5e9e9a62_4_k_cu_f97ed774_36404cuda3std3__419piecewise_constructE:
	.zero		1
	.type		_ZN39_INTERNAL_5e9e9a62_4_k_cu_f97ed774_36404cuda3std3__45__cpo4cendE,@object
	.size		_ZN39_INTERNAL_5e9e9a62_4_k_cu_f97ed774_36404cuda3std3__45__cpo4cendE,(_ZN39_INTERNAL_5e9e9a62_4_k_cu_f97ed774_36404cuda3std6ranges3__45__cpo4swapE - _ZN39_INTERNAL_5e9e9a62_4_k_cu_f97ed774_36404cuda3std3__45__cpo4cendE)
_ZN39_INTERNAL_5e9e9a62_4_k_cu_f97ed774_36404cuda3std3__45__cpo4cendE:
	.zero		1
	.type		_ZN39_INTERNAL_5e9e9a62_4_k_cu_f97ed774_36404cuda3std6ranges3__45__cpo4swapE,@object
	.size		_ZN39_INTERNAL_5e9e9a62_4_k_cu_f97ed774_36404cuda3std6ranges3__45__cpo4swapE,(.L_8 - _ZN39_INTERNAL_5e9e9a62_4_k_cu_f97ed774_36404cuda3std6ranges3__45__cpo4swapE)
_ZN39_INTERNAL_5e9e9a62_4_k_cu_f97ed774_36404cuda3std6ranges3__45__cpo4swapE:
	.zero		1
.L_8:


//--------------------- .nv.constant0._ZN7cutlass13device_kernelINS_4gemm6kernel13GemmUniversalIN4cute5tupleIJiiiiEEENS1_10collective13CollectiveMmaINS1_34MainloopSm90TmaGmmaWarpSpecializedILi3ENS5_IJNS4_1CILi2EEENSA_ILi1EEESC_EEENS1_35KernelTmaWarpSpecializedCooperativeEEENS5_IJNSA_ILi128EEESG_SG_EEENS_6half_tENS5_IJlSC_lEEESI_SJ_NS4_8TiledMMAINS4_8MMA_AtomIJNS4_4SM904GMMA26MMA_64x128x16_F32F16F16_SSILNSN_5MajorE0ELSP_0ELNSN_7ScaleInE1ELSQ_1EEEEEENS4_6LayoutISD_NS5_IJSC_NSA_ILi0EEESU_EEEEENS5_IJNS4_10UnderscoreESX_SX_EEEEENS4_13SM90_TMA_LOADENS4_14ComposedLayoutINS4_7SwizzleILi3ELi4ELi3EEENS4_18smem_ptr_flag_bitsILi16EEENST_INS5_IJNSA_ILi8EEENSA_ILi64EEEEEENS5_IJS17_SC_EEEEEEEvNS4_8identityENS4_23SM90_TMA_LOAD_MULTICASTES1B_vS1C_EENS_8epilogue10collective6detail29Sm90TmaWarpSpecializedAdapterINS1G_15DefaultEpilogueISI_SJ_SJ_NS1F_6thread17LinearCombinationISI_Li1EffLNS1K_9ScaleType4KindE0ELNS_15FloatRoundStyleE2ESI_EENS1_15EpilogueDefaultEEEEEvvEEEEvNT_6ParamsE --------------------------
	.section	.nv.constant0._ZN7cutlass13device_kernelINS_4gemm6kernel13GemmUniversalIN4cute5tupleIJiiiiEEENS1_10collective13CollectiveMmaINS1_34MainloopSm90TmaGmmaWarpSpecializedILi3ENS5_IJNS4_1CILi2EEENSA_ILi1EEESC_EEENS1_35KernelTmaWarpSpecializedCooperativeEEENS5_IJNSA_ILi128EEESG_SG_EEENS_6half_tENS5_IJlSC_lEEESI_SJ_NS4_8TiledMMAINS4_8MMA_AtomIJNS4_4SM904GMMA26MMA_64x128x16_F32F16F16_SSILNSN_5MajorE0ELSP_0ELNSN_7ScaleInE1ELSQ_1EEEEEENS4_6LayoutISD_NS5_IJSC_NSA_ILi0EEESU_EEEEENS5_IJNS4_10UnderscoreESX_SX_EEEEENS4_13SM90_TMA_LOADENS4_14ComposedLayoutINS4_7SwizzleILi3ELi4ELi3EEENS4_18smem_ptr_flag_bitsILi16EEENST_INS5_IJNSA_ILi8EEENSA_ILi64EEEEEENS5_IJS17_SC_EEEEEEEvNS4_8identityENS4_23SM90_TMA_LOAD_MULTICASTES1B_vS1C_EENS_8epilogue10collective6detail29Sm90TmaWarpSpecializedAdapterINS1G_15DefaultEpilogueISI_SJ_SJ_NS1F_6thread17LinearCombinationISI_Li1EffLNS1K_9ScaleType4KindE0ELNS_15FloatRoundStyleE2ESI_EENS1_15EpilogueDefaultEEEEEvvEEEEvNT_6ParamsE,"a",@progbits
	.sectionflags	@""
	.align	4
.nv.constant0._ZN7cutlass13device_kernelINS_4gemm6kernel13GemmUniversalIN4cute5tupleIJiiiiEEENS1_10collective13CollectiveMmaINS1_34MainloopSm90TmaGmmaWarpSpecializedILi3ENS5_IJNS4_1CILi2EEENSA_ILi1EEESC_EEENS1_35KernelTmaWarpSpecializedCooperativeEEENS5_IJNSA_ILi128EEESG_SG_EEENS_6half_tENS5_IJlSC_lEEESI_SJ_NS4_8TiledMMAINS4_8MMA_AtomIJNS4_4SM904GMMA26MMA_64x128x16_F32F16F16_SSILNSN_5MajorE0ELSP_0ELNSN_7ScaleInE1ELSQ_1EEEEEENS4_6LayoutISD_NS5_IJSC_NSA_ILi0EEESU_EEEEENS5_IJNS4_10UnderscoreESX_SX_EEEEENS4_13SM90_TMA_LOADENS4_14ComposedLayoutINS4_7SwizzleILi3ELi4ELi3EEENS4_18smem_ptr_flag_bitsILi16EEENST_INS5_IJNSA_ILi8EEENSA_ILi64EEEEEENS5_IJS17_SC_EEEEEEEvNS4_8identityENS4_23SM90_TMA_LOAD_MULTICASTES1B_vS1C_EENS_8epilogue10collective6detail29Sm90TmaWarpSpecializedAdapterINS1G_15DefaultEpilogueISI_SJ_SJ_NS1F_6thread17LinearCombinationISI_Li1EffLNS1K_9ScaleType4KindE0ELNS_15FloatRoundStyleE2ESI_EENS1_15EpilogueDefaultEEEEEvvEEEEvNT_6ParamsE:
	.zero		1664


//--------------------- SYMBOLS --------------------------

	.type		.nv.reservedSmem.offset0,@object
	.size		.nv.reservedSmem.offset0,0x4
	.type		__assertfail,@function
